//
// Generated by NVIDIA NVVM Compiler
//
// Compiler Build ID: CL-36424714
// Cuda compilation tools, release 13.0, V13.0.88
// Based on NVVM 20.0.0
//

.version 9.0
.target sm_100
.address_size 64

	// .globl	_Z18tile_render_kernelPfS_S_S_iffffiiiiS_ii
.extern .func  (.param .b32 func_retval0) vprintf
(
	.param .b64 vprintf_param_0,
	.param .b64 vprintf_param_1
)
;
// _ZZ18tile_render_kernelPfS_S_S_iffffiiiiS_iiE11local_image has been demoted
// _ZZ18tile_render_kernelPfS_S_S_iffffiiiiS_iiE6kernel has been demoted
// _ZZ14tile_histogramP8ParticlePiiffffiiiE9temp_hist has been demoted
.global .align 1 .b8 $str[19] = {78, 32, 112, 101, 114, 32, 116, 104, 114, 101, 97, 100, 32, 61, 32, 37, 100, 10};
.global .align 1 .b8 $str$1[14] = {120, 44, 121, 32, 61, 32, 37, 102, 44, 32, 37, 102, 10};

.visible .entry _Z18tile_render_kernelPfS_S_S_iffffiiiiS_ii(
	.param .u64 .ptr .align 1 _Z18tile_render_kernelPfS_S_S_iffffiiiiS_ii_param_0,
	.param .u64 .ptr .align 1 _Z18tile_render_kernelPfS_S_S_iffffiiiiS_ii_param_1,
	.param .u64 .ptr .align 1 _Z18tile_render_kernelPfS_S_S_iffffiiiiS_ii_param_2,
	.param .u64 .ptr .align 1 _Z18tile_render_kernelPfS_S_S_iffffiiiiS_ii_param_3,
	.param .u32 _Z18tile_render_kernelPfS_S_S_iffffiiiiS_ii_param_4,
	.param .f32 _Z18tile_render_kernelPfS_S_S_iffffiiiiS_ii_param_5,
	.param .f32 _Z18tile_render_kernelPfS_S_S_iffffiiiiS_ii_param_6,
	.param .f32 _Z18tile_render_kernelPfS_S_S_iffffiiiiS_ii_param_7,
	.param .f32 _Z18tile_render_kernelPfS_S_S_iffffiiiiS_ii_param_8,
	.param .u32 _Z18tile_render_kernelPfS_S_S_iffffiiiiS_ii_param_9,
	.param .u32 _Z18tile_render_kernelPfS_S_S_iffffiiiiS_ii_param_10,
	.param .u32 _Z18tile_render_kernelPfS_S_S_iffffiiiiS_ii_param_11,
	.param .u32 _Z18tile_render_kernelPfS_S_S_iffffiiiiS_ii_param_12,
	.param .u64 .ptr .align 1 _Z18tile_render_kernelPfS_S_S_iffffiiiiS_ii_param_13,
	.param .u32 _Z18tile_render_kernelPfS_S_S_iffffiiiiS_ii_param_14,
	.param .u32 _Z18tile_render_kernelPfS_S_S_iffffiiiiS_ii_param_15
)
{
	.reg .pred 	%p<98>;
	.reg .b16 	%rs<8>;
	.reg .b32 	%r<349>;
	.reg .b32 	%f<271>;
	.reg .b64 	%rd<29>;
	.reg .b64 	%fd<34>;
	// demoted variable
	.shared .align 4 .b8 _ZZ18tile_render_kernelPfS_S_S_iffffiiiiS_iiE11local_image[40000];
	// demoted variable
	.shared .align 4 .b8 _ZZ18tile_render_kernelPfS_S_S_iffffiiiiS_iiE6kernel[3844];
	ld.param.u64 	%rd5, [_Z18tile_render_kernelPfS_S_S_iffffiiiiS_ii_param_0];
	ld.param.u64 	%rd6, [_Z18tile_render_kernelPfS_S_S_iffffiiiiS_ii_param_1];
	ld.param.u64 	%rd7, [_Z18tile_render_kernelPfS_S_S_iffffiiiiS_ii_param_2];
	ld.param.u32 	%r78, [_Z18tile_render_kernelPfS_S_S_iffffiiiiS_ii_param_4];
	ld.param.f32 	%f24, [_Z18tile_render_kernelPfS_S_S_iffffiiiiS_ii_param_5];
	ld.param.f32 	%f26, [_Z18tile_render_kernelPfS_S_S_iffffiiiiS_ii_param_6];
	ld.param.f32 	%f25, [_Z18tile_render_kernelPfS_S_S_iffffiiiiS_ii_param_7];
	ld.param.f32 	%f27, [_Z18tile_render_kernelPfS_S_S_iffffiiiiS_ii_param_8];
	ld.param.u32 	%r79, [_Z18tile_render_kernelPfS_S_S_iffffiiiiS_ii_param_9];
	ld.param.u32 	%r83, [_Z18tile_render_kernelPfS_S_S_iffffiiiiS_ii_param_10];
	ld.param.u32 	%r80, [_Z18tile_render_kernelPfS_S_S_iffffiiiiS_ii_param_11];
	ld.param.u32 	%r84, [_Z18tile_render_kernelPfS_S_S_iffffiiiiS_ii_param_12];
	mov.u32 	%r1, %ntid.x;
	mov.u32 	%r2, %tid.x;
	sub.s32 	%r3, %r83, %r79;
	not.b32 	%r4, %r3;
	add.s32 	%r5, %r3, 1;
	sub.s32 	%r6, %r84, %r80;
	add.s32 	%r7, %r6, 1;
	sub.f32 	%f28, %f26, %f24;
	cvt.rn.f32.s32 	%f29, %r5;
	div.rn.f32 	%f1, %f28, %f29;
	sub.f32 	%f30, %f27, %f25;
	cvt.rn.f32.s32 	%f31, %r7;
	div.rn.f32 	%f2, %f30, %f31;
	mov.b32 	%r326, 0;
$L__BB0_1:
	shl.b32 	%r85, %r326, 2;
	mov.u32 	%r86, _ZZ18tile_render_kernelPfS_S_S_iffffiiiiS_iiE11local_image;
	add.s32 	%r87, %r86, %r85;
	mov.b32 	%r88, 0;
	st.shared.u32 	[%r87], %r88;
	st.shared.u32 	[%r87+4], %r88;
	st.shared.u32 	[%r87+8], %r88;
	st.shared.u32 	[%r87+12], %r88;
	st.shared.u32 	[%r87+16], %r88;
	st.shared.u32 	[%r87+20], %r88;
	st.shared.u32 	[%r87+24], %r88;
	st.shared.u32 	[%r87+28], %r88;
	st.shared.u32 	[%r87+32], %r88;
	st.shared.u32 	[%r87+36], %r88;
	st.shared.u32 	[%r87+40], %r88;
	st.shared.u32 	[%r87+44], %r88;
	st.shared.u32 	[%r87+48], %r88;
	st.shared.u32 	[%r87+52], %r88;
	st.shared.u32 	[%r87+56], %r88;
	st.shared.u32 	[%r87+60], %r88;
	add.s32 	%r326, %r326, 16;
	setp.ne.s32 	%p2, %r326, 10000;
	@%p2 bra 	$L__BB0_1;
	mov.b32 	%f32, %r1;
	mov.f32 	%f33, 0f000003C1;
	div.rn.f32 	%f3, %f33, %f32;
	cvt.u16.u32 	%rs5, %r2;
	mul.hi.u16 	%rs6, %rs5, 2115;
	cvt.u32.u16 	%r91, %rs6;
	mad.lo.s32 	%r92, %r91, -31, %r2;
	add.s32 	%r93, %r91, -15;
	cvt.rn.f32.s32 	%f34, %r93;
	mul.f32 	%f35, %f1, %f34;
	add.s32 	%r94, %r92, -15;
	cvt.rn.f32.s32 	%f36, %r94;
	mul.f32 	%f37, %f2, %f36;
	mul.f32 	%f38, %f37, %f37;
	fma.rn.f32 	%f4, %f35, %f35, %f38;
	mad.lo.s32 	%r95, %r92, 31, %r91;
	shl.b32 	%r96, %r95, 2;
	mov.u32 	%r97, _ZZ18tile_render_kernelPfS_S_S_iffffiiiiS_iiE6kernel;
	add.s32 	%r10, %r97, %r96;
	cvt.rmi.s32.f32 	%r98, %f3;
	mul.lo.s32 	%r11, %r98, %r2;
	add.s32 	%r99, %r1, -1;
	setp.eq.s32 	%p3, %r2, %r99;
	add.s32 	%r100, %r11, %r98;
	selp.b32 	%r12, 960, %r100, %p3;
	cvta.to.global.u64 	%rd1, %rd5;
	cvta.to.global.u64 	%rd2, %rd6;
	cvta.to.global.u64 	%rd3, %rd7;
	mov.b32 	%r328, 1;
	mov.b32 	%r327, 0;
	mov.b16 	%rs7, 0;
	cvt.f64.f32 	%fd4, %f1;
	mul.f64 	%fd5, %fd4, 0d3FE0000000000000;
	sqrt.rn.f32 	%f39, %f4;
	mov.u32 	%r342, %r327;
$L__BB0_3:
	mov.u32 	%r14, %r328;
	setp.leu.f32 	%p4, %f3, 0f3F800000;
	bar.sync 	0;
	@%p4 bra 	$L__BB0_13;
	setp.ge.s32 	%p6, %r11, %r12;
	@%p6 bra 	$L__BB0_15;
	sub.s32 	%r101, %r11, %r12;
	setp.gt.u32 	%p7, %r101, -4;
	mov.u32 	%r332, %r11;
	@%p7 bra 	$L__BB0_8;
	mov.b32 	%r331, 0;
	mov.u32 	%r332, %r11;
$L__BB0_7:
	.pragma "nounroll";
	mul.hi.s32 	%r103, %r332, -2078209981;
	add.s32 	%r104, %r103, %r332;
	shr.u32 	%r105, %r104, 31;
	shr.s32 	%r106, %r104, 4;
	add.s32 	%r107, %r106, %r105;
	mad.lo.s32 	%r108, %r107, -31, %r332;
	add.s32 	%r109, %r107, -15;
	cvt.rn.f32.s32 	%f40, %r109;
	mul.f32 	%f41, %f1, %f40;
	add.s32 	%r110, %r108, -15;
	cvt.rn.f32.s32 	%f42, %r110;
	mul.f32 	%f43, %f2, %f42;
	mul.f32 	%f44, %f43, %f43;
	fma.rn.f32 	%f45, %f41, %f41, %f44;
	sqrt.rn.f32 	%f46, %f45;
	mad.lo.s32 	%r111, %r108, 31, %r107;
	shl.b32 	%r112, %r111, 2;
	mov.u32 	%r113, _ZZ18tile_render_kernelPfS_S_S_iffffiiiiS_iiE6kernel;
	add.s32 	%r114, %r113, %r112;
	st.shared.f32 	[%r114], %f46;
	add.s32 	%r115, %r332, 1;
	mul.hi.s32 	%r116, %r115, -2078209981;
	add.s32 	%r117, %r116, %r115;
	shr.u32 	%r118, %r117, 31;
	shr.s32 	%r119, %r117, 4;
	add.s32 	%r120, %r119, %r118;
	mad.lo.s32 	%r121, %r120, -31, %r115;
	add.s32 	%r122, %r120, -15;
	cvt.rn.f32.s32 	%f47, %r122;
	mul.f32 	%f48, %f1, %f47;
	add.s32 	%r123, %r121, -15;
	cvt.rn.f32.s32 	%f49, %r123;
	mul.f32 	%f50, %f2, %f49;
	mul.f32 	%f51, %f50, %f50;
	fma.rn.f32 	%f52, %f48, %f48, %f51;
	sqrt.rn.f32 	%f53, %f52;
	mad.lo.s32 	%r124, %r121, 31, %r120;
	shl.b32 	%r125, %r124, 2;
	add.s32 	%r126, %r113, %r125;
	st.shared.f32 	[%r126], %f53;
	add.s32 	%r127, %r332, 2;
	mul.hi.s32 	%r128, %r127, -2078209981;
	add.s32 	%r129, %r128, %r127;
	shr.u32 	%r130, %r129, 31;
	shr.s32 	%r131, %r129, 4;
	add.s32 	%r132, %r131, %r130;
	mad.lo.s32 	%r133, %r132, -31, %r127;
	add.s32 	%r134, %r132, -15;
	cvt.rn.f32.s32 	%f54, %r134;
	mul.f32 	%f55, %f1, %f54;
	add.s32 	%r135, %r133, -15;
	cvt.rn.f32.s32 	%f56, %r135;
	mul.f32 	%f57, %f2, %f56;
	mul.f32 	%f58, %f57, %f57;
	fma.rn.f32 	%f59, %f55, %f55, %f58;
	sqrt.rn.f32 	%f60, %f59;
	mad.lo.s32 	%r136, %r133, 31, %r132;
	shl.b32 	%r137, %r136, 2;
	add.s32 	%r138, %r113, %r137;
	st.shared.f32 	[%r138], %f60;
	add.s32 	%r139, %r332, 3;
	mul.hi.s32 	%r140, %r139, -2078209981;
	add.s32 	%r141, %r140, %r139;
	shr.u32 	%r142, %r141, 31;
	shr.s32 	%r143, %r141, 4;
	add.s32 	%r144, %r143, %r142;
	mad.lo.s32 	%r145, %r144, -31, %r139;
	add.s32 	%r146, %r144, -15;
	cvt.rn.f32.s32 	%f61, %r146;
	mul.f32 	%f62, %f1, %f61;
	add.s32 	%r147, %r145, -15;
	cvt.rn.f32.s32 	%f63, %r147;
	mul.f32 	%f64, %f2, %f63;
	mul.f32 	%f65, %f64, %f64;
	fma.rn.f32 	%f66, %f62, %f62, %f65;
	sqrt.rn.f32 	%f67, %f66;
	mad.lo.s32 	%r148, %r145, 31, %r144;
	shl.b32 	%r149, %r148, 2;
	add.s32 	%r150, %r113, %r149;
	st.shared.f32 	[%r150], %f67;
	add.s32 	%r332, %r332, 4;
	add.s32 	%r331, %r331, 4;
	sub.s32 	%r151, %r12, %r11;
	and.b32  	%r152, %r151, -4;
	setp.eq.s32 	%p8, %r331, %r152;
	@%p8 bra 	$L__BB0_8;
	bra.uni 	$L__BB0_7;
$L__BB0_8:
	sub.s32 	%r154, %r12, %r11;
	and.b32  	%r153, %r154, 3;
	setp.eq.s32 	%p9, %r153, 0;
	@%p9 bra 	$L__BB0_15;
	setp.eq.s32 	%p10, %r153, 1;
	@%p10 bra 	$L__BB0_11;
	mul.hi.s32 	%r155, %r332, -2078209981;
	add.s32 	%r156, %r155, %r332;
	shr.u32 	%r157, %r156, 31;
	shr.s32 	%r158, %r156, 4;
	add.s32 	%r159, %r158, %r157;
	mad.lo.s32 	%r160, %r159, -31, %r332;
	add.s32 	%r161, %r159, -15;
	cvt.rn.f32.s32 	%f68, %r161;
	mul.f32 	%f69, %f1, %f68;
	add.s32 	%r162, %r160, -15;
	cvt.rn.f32.s32 	%f70, %r162;
	mul.f32 	%f71, %f2, %f70;
	mul.f32 	%f72, %f71, %f71;
	fma.rn.f32 	%f73, %f69, %f69, %f72;
	sqrt.rn.f32 	%f74, %f73;
	mad.lo.s32 	%r163, %r160, 31, %r159;
	shl.b32 	%r164, %r163, 2;
	mov.u32 	%r165, _ZZ18tile_render_kernelPfS_S_S_iffffiiiiS_iiE6kernel;
	add.s32 	%r166, %r165, %r164;
	st.shared.f32 	[%r166], %f74;
	add.s32 	%r167, %r332, 1;
	mul.hi.s32 	%r168, %r167, -2078209981;
	add.s32 	%r169, %r168, %r167;
	shr.u32 	%r170, %r169, 31;
	shr.s32 	%r171, %r169, 4;
	add.s32 	%r172, %r171, %r170;
	mad.lo.s32 	%r173, %r172, -31, %r167;
	add.s32 	%r174, %r172, -15;
	cvt.rn.f32.s32 	%f75, %r174;
	mul.f32 	%f76, %f1, %f75;
	add.s32 	%r175, %r173, -15;
	cvt.rn.f32.s32 	%f77, %r175;
	mul.f32 	%f78, %f2, %f77;
	mul.f32 	%f79, %f78, %f78;
	fma.rn.f32 	%f80, %f76, %f76, %f79;
	sqrt.rn.f32 	%f81, %f80;
	mad.lo.s32 	%r176, %r173, 31, %r172;
	shl.b32 	%r177, %r176, 2;
	add.s32 	%r178, %r165, %r177;
	st.shared.f32 	[%r178], %f81;
	add.s32 	%r332, %r332, 2;
$L__BB0_11:
	and.b32  	%r180, %r154, 1;
	setp.eq.b32 	%p11, %r180, 1;
	not.pred 	%p12, %p11;
	@%p12 bra 	$L__BB0_15;
	mul.hi.s32 	%r181, %r332, -2078209981;
	add.s32 	%r182, %r181, %r332;
	shr.u32 	%r183, %r182, 31;
	shr.s32 	%r184, %r182, 4;
	add.s32 	%r185, %r184, %r183;
	mad.lo.s32 	%r186, %r185, -31, %r332;
	add.s32 	%r187, %r185, -15;
	cvt.rn.f32.s32 	%f82, %r187;
	mul.f32 	%f83, %f1, %f82;
	add.s32 	%r188, %r186, -15;
	cvt.rn.f32.s32 	%f84, %r188;
	mul.f32 	%f85, %f2, %f84;
	mul.f32 	%f86, %f85, %f85;
	fma.rn.f32 	%f87, %f83, %f83, %f86;
	sqrt.rn.f32 	%f88, %f87;
	mad.lo.s32 	%r189, %r186, 31, %r185;
	shl.b32 	%r190, %r189, 2;
	mov.u32 	%r191, _ZZ18tile_render_kernelPfS_S_S_iffffiiiiS_iiE6kernel;
	add.s32 	%r192, %r191, %r190;
	st.shared.f32 	[%r192], %f88;
	bra.uni 	$L__BB0_15;
$L__BB0_13:
	setp.gt.u32 	%p5, %r2, 960;
	@%p5 bra 	$L__BB0_15;
	st.shared.f32 	[%r10], %f39;
$L__BB0_15:
	cvt.rn.f64.u32 	%fd1, %r14;
	mul.f64 	%fd2, %fd1, 0d3FE0000000000000;
	cvt.rn.f32.f64 	%f89, %fd2;
	cvt.rmi.f32.f32 	%f90, %f89;
	mul.f32 	%f91, %f1, %f90;
	cvt.f64.f32 	%fd3, %f91;
	setp.gt.f64 	%p13, %fd5, %fd3;
	mul.f32 	%f92, %f1, 0f3F000000;
	selp.f32 	%f5, %f92, %f91, %p13;
	setp.ge.s32 	%p14, %r342, %r78;
	mov.u32 	%r335, %r342;
	@%p14 bra 	$L__BB0_19;
	mov.u32 	%r334, %r342;
$L__BB0_17:
	ld.param.u64 	%rd27, [_Z18tile_render_kernelPfS_S_S_iffffiiiiS_ii_param_3];
	cvta.to.global.u64 	%rd10, %rd27;
	mul.wide.s32 	%rd11, %r334, 4;
	add.s64 	%rd12, %rd10, %rd11;
	ld.global.f32 	%f93, [%rd12];
	add.f32 	%f94, %f93, %f93;
	setp.geu.f32 	%p15, %f94, %f5;
	mov.u32 	%r335, %r334;
	@%p15 bra 	$L__BB0_19;
	add.s32 	%r334, %r334, 1;
	setp.ne.s32 	%p16, %r334, %r78;
	mov.u32 	%r335, %r78;
	@%p16 bra 	$L__BB0_17;
$L__BB0_19:
	sub.s32 	%r26, %r335, %r342;
	setp.lt.s32 	%p17, %r26, 1;
	@%p17 bra 	$L__BB0_72;
	setp.leu.f32 	%p18, %f3, 0f3F800000;
	@%p18 bra 	$L__BB0_35;
	setp.ge.s32 	%p32, %r11, %r12;
	@%p32 bra 	$L__BB0_47;
	cvt.f64.f32 	%fd19, %f5;
	mul.f64 	%fd20, %fd19, 0d3FE0000000000000;
	mov.u32 	%r336, %r11;
$L__BB0_23:
	shl.b32 	%r212, %r336, 2;
	mov.u32 	%r213, _ZZ18tile_render_kernelPfS_S_S_iffffiiiiS_iiE6kernel;
	add.s32 	%r28, %r213, %r212;
	ld.shared.f32 	%f157, [%r28];
	cvt.f64.f32 	%fd18, %f157;
	div.rn.f64 	%fd21, %fd18, %fd20;
	cvt.rn.f32.f64 	%f6, %fd21;
	mov.b32 	%r214, 0;
	st.shared.u32 	[%r28], %r214;
	setp.geu.f32 	%p33, %f6, 0f3F800000;
	@%p33 bra 	$L__BB0_25;
	mul.f32 	%f216, %f6, %f6;
	cvt.f64.f32 	%fd25, %f216;
	fma.rn.f64 	%fd26, %fd25, 0dBFF8000000000000, 0d3FF0000000000000;
	mul.f32 	%f217, %f216, %f6;
	cvt.f64.f32 	%fd27, %f217;
	fma.rn.f64 	%fd28, %fd27, 0d3FE8000000000000, %fd26;
	div.rn.f64 	%fd29, %fd28, 0d400921FB60000000;
	cvt.rn.f32.f64 	%f218, %fd29;
	st.shared.f32 	[%r28], %f218;
	bra.uni 	$L__BB0_34;
$L__BB0_25:
	setp.gtu.f32 	%p34, %f6, 0f40000000;
	@%p34 bra 	$L__BB0_34;
	mov.f32 	%f159, 0f40000000;
	sub.f32 	%f7, %f159, %f6;
	abs.f32 	%f8, %f7;
	setp.lt.f32 	%p35, %f8, 0f00800000;
	mul.f32 	%f160, %f8, 0f4B800000;
	selp.f32 	%f161, %f160, %f8, %p35;
	selp.f32 	%f162, 0fC1C00000, 0f00000000, %p35;
	mov.b32 	%r215, %f161;
	add.s32 	%r216, %r215, -1060439283;
	and.b32  	%r217, %r216, -8388608;
	sub.s32 	%r218, %r215, %r217;
	mov.b32 	%f163, %r218;
	cvt.rn.f32.s32 	%f164, %r217;
	fma.rn.f32 	%f165, %f164, 0f34000000, %f162;
	add.f32 	%f166, %f163, 0fBF800000;
	add.f32 	%f167, %f163, 0f3F800000;
	rcp.approx.ftz.f32 	%f168, %f167;
	add.f32 	%f169, %f166, %f166;
	mul.f32 	%f170, %f169, %f168;
	mul.f32 	%f171, %f170, %f170;
	sub.f32 	%f172, %f166, %f170;
	add.f32 	%f173, %f172, %f172;
	neg.f32 	%f174, %f170;
	fma.rn.f32 	%f175, %f174, %f166, %f173;
	mul.rn.f32 	%f176, %f168, %f175;
	fma.rn.f32 	%f177, %f171, 0f3A2C32E4, 0f3B52E7DB;
	fma.rn.f32 	%f178, %f177, %f171, 0f3C93BB73;
	fma.rn.f32 	%f179, %f178, %f171, 0f3DF6384F;
	mul.rn.f32 	%f180, %f179, %f171;
	fma.rn.f32 	%f181, %f170, 0f3FB8AA3B, %f165;
	sub.f32 	%f182, %f165, %f181;
	fma.rn.f32 	%f183, %f170, 0f3FB8AA3B, %f182;
	fma.rn.f32 	%f184, %f176, 0f3FB8AA3B, %f183;
	fma.rn.f32 	%f185, %f170, 0f32A55E34, %f184;
	mul.f32 	%f186, %f180, 0f40400000;
	fma.rn.f32 	%f187, %f186, %f176, %f185;
	fma.rn.f32 	%f188, %f180, %f170, %f187;
	add.rn.f32 	%f189, %f181, %f188;
	neg.f32 	%f190, %f181;
	add.rn.f32 	%f191, %f189, %f190;
	neg.f32 	%f192, %f191;
	add.rn.f32 	%f193, %f188, %f192;
	mov.f32 	%f194, 0f40400000;
	mul.rn.f32 	%f195, %f189, %f194;
	neg.f32 	%f196, %f195;
	fma.rn.f32 	%f197, %f189, 0f40400000, %f196;
	fma.rn.f32 	%f198, %f193, 0f40400000, %f197;
	cvt.rni.f32.f32 	%f199, %f195;
	sub.f32 	%f200, %f195, %f199;
	add.f32 	%f201, %f200, %f198;
	fma.rn.f32 	%f202, %f201, 0f391FCB8E, 0f3AAF85ED;
	fma.rn.f32 	%f203, %f202, %f201, 0f3C1D9856;
	fma.rn.f32 	%f204, %f203, %f201, 0f3D6357BB;
	fma.rn.f32 	%f205, %f204, %f201, 0f3E75FDEC;
	fma.rn.f32 	%f206, %f205, %f201, 0f3F317218;
	fma.rn.f32 	%f207, %f206, %f201, 0f3F800000;
	cvt.rzi.s32.f32 	%r219, %f199;
	setp.gt.f32 	%p36, %f199, 0f00000000;
	selp.b32 	%r220, 0, -2097152000, %p36;
	add.s32 	%r221, %r220, 2130706432;
	mov.b32 	%f208, %r221;
	mul.f32 	%f209, %f207, %f208;
	shl.b32 	%r222, %r219, 23;
	sub.s32 	%r223, %r222, %r220;
	mov.b32 	%f210, %r223;
	mul.f32 	%f211, %f209, %f210;
	abs.f32 	%f212, %f195;
	setp.gt.f32 	%p37, %f212, 0f43180000;
	setp.lt.f32 	%p38, %f195, 0f00000000;
	selp.f32 	%f213, 0f00000000, 0f7F800000, %p38;
	selp.f32 	%f9, %f213, %f211, %p37;
	setp.eq.f32 	%p39, %f7, 0f3F800000;
	mov.f32 	%f269, 0f3F800000;
	@%p39 bra 	$L__BB0_33;
	setp.num.f32 	%p40, %f8, %f8;
	@%p40 bra 	$L__BB0_29;
	mov.f32 	%f214, 0f40400000;
	add.rn.f32 	%f269, %f7, %f214;
	bra.uni 	$L__BB0_33;
$L__BB0_29:
	setp.neu.f32 	%p41, %f7, 0f00000000;
	setp.neu.f32 	%p42, %f8, 0f7F800000;
	and.pred  	%p43, %p41, %p42;
	@%p43 bra 	$L__BB0_31;
	add.f32 	%f269, %f7, %f7;
	bra.uni 	$L__BB0_33;
$L__BB0_31:
	setp.geu.f32 	%p44, %f7, 0f00000000;
	mov.f32 	%f269, %f9;
	@%p44 bra 	$L__BB0_33;
	neg.f32 	%f269, %f9;
$L__BB0_33:
	cvt.f64.f32 	%fd22, %f269;
	mul.f64 	%fd23, %fd22, 0d3FD0000000000000;
	div.rn.f64 	%fd24, %fd23, 0d400921FB60000000;
	cvt.rn.f32.f64 	%f215, %fd24;
	st.shared.f32 	[%r28], %f215;
$L__BB0_34:
	add.s32 	%r336, %r336, 1;
	setp.eq.s32 	%p45, %r336, %r12;
	@%p45 bra 	$L__BB0_47;
	bra.uni 	$L__BB0_23;
$L__BB0_35:
	setp.gt.u32 	%p19, %r2, 960;
	@%p19 bra 	$L__BB0_47;
	shl.b32 	%r193, %r2, 2;
	mov.u32 	%r194, _ZZ18tile_render_kernelPfS_S_S_iffffiiiiS_iiE6kernel;
	add.s32 	%r195, %r194, %r193;
	ld.shared.f32 	%f95, [%r195];
	cvt.f64.f32 	%fd6, %f95;
	cvt.f64.f32 	%fd7, %f5;
	mul.f64 	%fd8, %fd7, 0d3FE0000000000000;
	div.rn.f64 	%fd9, %fd6, %fd8;
	cvt.rn.f32.f64 	%f14, %fd9;
	mov.b32 	%r196, 0;
	st.shared.u32 	[%r195], %r196;
	setp.geu.f32 	%p20, %f14, 0f3F800000;
	@%p20 bra 	$L__BB0_38;
	mul.f32 	%f154, %f14, %f14;
	cvt.f64.f32 	%fd13, %f154;
	fma.rn.f64 	%fd14, %fd13, 0dBFF8000000000000, 0d3FF0000000000000;
	mul.f32 	%f155, %f154, %f14;
	cvt.f64.f32 	%fd15, %f155;
	fma.rn.f64 	%fd16, %fd15, 0d3FE8000000000000, %fd14;
	div.rn.f64 	%fd17, %fd16, 0d400921FB60000000;
	cvt.rn.f32.f64 	%f156, %fd17;
	st.shared.f32 	[%r195], %f156;
	bra.uni 	$L__BB0_47;
$L__BB0_38:
	setp.gtu.f32 	%p21, %f14, 0f40000000;
	@%p21 bra 	$L__BB0_47;
	mov.f32 	%f97, 0f40000000;
	sub.f32 	%f15, %f97, %f14;
	abs.f32 	%f16, %f15;
	setp.lt.f32 	%p22, %f16, 0f00800000;
	mul.f32 	%f98, %f16, 0f4B800000;
	selp.f32 	%f99, %f98, %f16, %p22;
	selp.f32 	%f100, 0fC1C00000, 0f00000000, %p22;
	mov.b32 	%r197, %f99;
	add.s32 	%r198, %r197, -1060439283;
	and.b32  	%r199, %r198, -8388608;
	sub.s32 	%r200, %r197, %r199;
	mov.b32 	%f101, %r200;
	cvt.rn.f32.s32 	%f102, %r199;
	fma.rn.f32 	%f103, %f102, 0f34000000, %f100;
	add.f32 	%f104, %f101, 0fBF800000;
	add.f32 	%f105, %f101, 0f3F800000;
	rcp.approx.ftz.f32 	%f106, %f105;
	add.f32 	%f107, %f104, %f104;
	mul.f32 	%f108, %f107, %f106;
	mul.f32 	%f109, %f108, %f108;
	sub.f32 	%f110, %f104, %f108;
	add.f32 	%f111, %f110, %f110;
	neg.f32 	%f112, %f108;
	fma.rn.f32 	%f113, %f112, %f104, %f111;
	mul.rn.f32 	%f114, %f106, %f113;
	fma.rn.f32 	%f115, %f109, 0f3A2C32E4, 0f3B52E7DB;
	fma.rn.f32 	%f116, %f115, %f109, 0f3C93BB73;
	fma.rn.f32 	%f117, %f116, %f109, 0f3DF6384F;
	mul.rn.f32 	%f118, %f117, %f109;
	fma.rn.f32 	%f119, %f108, 0f3FB8AA3B, %f103;
	sub.f32 	%f120, %f103, %f119;
	fma.rn.f32 	%f121, %f108, 0f3FB8AA3B, %f120;
	fma.rn.f32 	%f122, %f114, 0f3FB8AA3B, %f121;
	fma.rn.f32 	%f123, %f108, 0f32A55E34, %f122;
	mul.f32 	%f124, %f118, 0f40400000;
	fma.rn.f32 	%f125, %f124, %f114, %f123;
	fma.rn.f32 	%f126, %f118, %f108, %f125;
	add.rn.f32 	%f127, %f119, %f126;
	neg.f32 	%f128, %f119;
	add.rn.f32 	%f129, %f127, %f128;
	neg.f32 	%f130, %f129;
	add.rn.f32 	%f131, %f126, %f130;
	mov.f32 	%f132, 0f40400000;
	mul.rn.f32 	%f133, %f127, %f132;
	neg.f32 	%f134, %f133;
	fma.rn.f32 	%f135, %f127, 0f40400000, %f134;
	fma.rn.f32 	%f136, %f131, 0f40400000, %f135;
	cvt.rni.f32.f32 	%f137, %f133;
	sub.f32 	%f138, %f133, %f137;
	add.f32 	%f139, %f138, %f136;
	fma.rn.f32 	%f140, %f139, 0f391FCB8E, 0f3AAF85ED;
	fma.rn.f32 	%f141, %f140, %f139, 0f3C1D9856;
	fma.rn.f32 	%f142, %f141, %f139, 0f3D6357BB;
	fma.rn.f32 	%f143, %f142, %f139, 0f3E75FDEC;
	fma.rn.f32 	%f144, %f143, %f139, 0f3F317218;
	fma.rn.f32 	%f145, %f144, %f139, 0f3F800000;
	cvt.rzi.s32.f32 	%r201, %f137;
	setp.gt.f32 	%p23, %f137, 0f00000000;
	selp.b32 	%r202, 0, -2097152000, %p23;
	add.s32 	%r203, %r202, 2130706432;
	mov.b32 	%f146, %r203;
	mul.f32 	%f147, %f145, %f146;
	shl.b32 	%r204, %r201, 23;
	sub.s32 	%r205, %r204, %r202;
	mov.b32 	%f148, %r205;
	mul.f32 	%f149, %f147, %f148;
	abs.f32 	%f150, %f133;
	setp.gt.f32 	%p24, %f150, 0f43180000;
	setp.lt.f32 	%p25, %f133, 0f00000000;
	selp.f32 	%f151, 0f00000000, 0f7F800000, %p25;
	selp.f32 	%f17, %f151, %f149, %p24;
	setp.eq.f32 	%p26, %f15, 0f3F800000;
	mov.f32 	%f270, 0f3F800000;
	@%p26 bra 	$L__BB0_46;
	setp.num.f32 	%p27, %f16, %f16;
	@%p27 bra 	$L__BB0_42;
	mov.f32 	%f152, 0f40400000;
	add.rn.f32 	%f270, %f15, %f152;
	bra.uni 	$L__BB0_46;
$L__BB0_42:
	setp.neu.f32 	%p28, %f15, 0f00000000;
	setp.neu.f32 	%p29, %f16, 0f7F800000;
	and.pred  	%p30, %p28, %p29;
	@%p30 bra 	$L__BB0_44;
	add.f32 	%f270, %f15, %f15;
	bra.uni 	$L__BB0_46;
$L__BB0_44:
	setp.geu.f32 	%p31, %f15, 0f00000000;
	mov.f32 	%f270, %f17;
	@%p31 bra 	$L__BB0_46;
	neg.f32 	%f270, %f17;
$L__BB0_46:
	cvt.f64.f32 	%fd10, %f270;
	mul.f64 	%fd11, %fd10, 0d3FD0000000000000;
	div.rn.f64 	%fd12, %fd11, 0d400921FB60000000;
	cvt.rn.f32.f64 	%f153, %fd12;
	st.shared.f32 	[%r195], %f153;
$L__BB0_47:
	mov.u32 	%r224, %ntid.x;
	add.s32 	%r225, %r224, -1;
	setp.eq.s32 	%p46, %r2, %r225;
	rcp.rn.f32 	%f219, %f5;
	cvt.f64.f32 	%fd30, %f219;
	mul.f64 	%fd31, %fd30, 0d4020000000000000;
	mul.f64 	%fd32, %fd31, %fd30;
	mul.f64 	%fd33, %fd32, %fd30;
	cvt.rn.f32.f64 	%f22, %fd33;
	div.u32 	%r226, %r26, %r224;
	mad.lo.s32 	%r337, %r226, %r2, %r342;
	add.s32 	%r227, %r337, %r226;
	selp.b32 	%r31, %r335, %r227, %p46;
	setp.ge.s32 	%p47, %r337, %r31;
	mov.u32 	%r342, %r335;
	@%p47 bra 	$L__BB0_72;
	sub.s32 	%r228, 31, %r14;
	shr.u32 	%r32, %r228, 1;
	and.b32  	%r33, %r14, 3;
	and.b32  	%r34, %r14, 2147483644;
	and.b16  	%rs2, %rs7, 1;
$L__BB0_49:
	mul.wide.s32 	%rd13, %r337, 4;
	add.s64 	%rd14, %rd1, %rd13;
	ld.global.f32 	%f220, [%rd14];
	add.s64 	%rd15, %rd2, %rd13;
	ld.global.f32 	%f221, [%rd15];
	add.s64 	%rd16, %rd3, %rd13;
	ld.global.f32 	%f23, [%rd16];
	sub.f32 	%f222, %f220, %f24;
	div.rn.f32 	%f223, %f222, %f1;
	cvt.rmi.s32.f32 	%r230, %f223;
	sub.f32 	%f224, %f221, %f25;
	div.rn.f32 	%f225, %f224, %f2;
	cvt.rmi.s32.f32 	%r231, %f225;
	shr.u32 	%r232, %r14, 1;
	sub.s32 	%r36, %r230, %r232;
	sub.s32 	%r37, %r231, %r232;
	mov.b32 	%r338, 0;
$L__BB0_50:
	setp.lt.u32 	%p48, %r327, 2;
	add.s32 	%r39, %r338, %r36;
	setp.gt.s32 	%p49, %r39, -1;
	setp.le.s32 	%p50, %r39, %r3;
	and.pred  	%p1, %p49, %p50;
	add.s32 	%r40, %r338, %r32;
	mov.b32 	%r341, 0;
	@%p48 bra 	$L__BB0_61;
	mov.b32 	%r339, 0;
	not.pred 	%p52, %p1;
$L__BB0_52:
	.pragma "nounroll";
	add.s32 	%r42, %r339, %r37;
	setp.lt.s32 	%p51, %r42, 0;
	or.pred  	%p53, %p52, %p51;
	setp.gt.s32 	%p54, %r42, %r6;
	add.s32 	%r235, %r339, %r32;
	mad.lo.s32 	%r236, %r235, 31, %r40;
	shl.b32 	%r237, %r236, 2;
	mov.u32 	%r238, _ZZ18tile_render_kernelPfS_S_S_iffffiiiiS_iiE6kernel;
	add.s32 	%r43, %r238, %r237;
	or.pred  	%p55, %p53, %p54;
	@%p55 bra 	$L__BB0_54;
	ld.shared.f32 	%f226, [%r43];
	mul.f32 	%f227, %f23, %f226;
	mad.lo.s32 	%r239, %r42, %r5, %r39;
	shl.b32 	%r240, %r239, 2;
	mov.u32 	%r241, _ZZ18tile_render_kernelPfS_S_S_iffffiiiiS_iiE11local_image;
	add.s32 	%r242, %r241, %r240;
	ld.shared.f32 	%f228, [%r242];
	fma.rn.f32 	%f229, %f227, %f22, %f228;
	st.shared.f32 	[%r242], %f229;
$L__BB0_54:
	add.s32 	%r44, %r42, 1;
	setp.lt.s32 	%p56, %r44, 0;
	or.pred  	%p58, %p52, %p56;
	setp.gt.s32 	%p59, %r44, %r6;
	or.pred  	%p60, %p58, %p59;
	@%p60 bra 	$L__BB0_56;
	ld.shared.f32 	%f230, [%r43+124];
	mul.f32 	%f231, %f23, %f230;
	mad.lo.s32 	%r243, %r44, %r5, %r39;
	shl.b32 	%r244, %r243, 2;
	mov.u32 	%r245, _ZZ18tile_render_kernelPfS_S_S_iffffiiiiS_iiE11local_image;
	add.s32 	%r246, %r245, %r244;
	ld.shared.f32 	%f232, [%r246];
	fma.rn.f32 	%f233, %f231, %f22, %f232;
	st.shared.f32 	[%r246], %f233;
$L__BB0_56:
	add.s32 	%r45, %r42, 2;
	setp.lt.s32 	%p61, %r45, 0;
	or.pred  	%p63, %p52, %p61;
	setp.gt.s32 	%p64, %r45, %r6;
	or.pred  	%p65, %p63, %p64;
	@%p65 bra 	$L__BB0_58;
	ld.shared.f32 	%f234, [%r43+248];
	mul.f32 	%f235, %f23, %f234;
	mad.lo.s32 	%r247, %r45, %r5, %r39;
	shl.b32 	%r248, %r247, 2;
	mov.u32 	%r249, _ZZ18tile_render_kernelPfS_S_S_iffffiiiiS_iiE11local_image;
	add.s32 	%r250, %r249, %r248;
	ld.shared.f32 	%f236, [%r250];
	fma.rn.f32 	%f237, %f235, %f22, %f236;
	st.shared.f32 	[%r250], %f237;
$L__BB0_58:
	add.s32 	%r46, %r42, 3;
	setp.lt.s32 	%p66, %r46, 0;
	or.pred  	%p68, %p52, %p66;
	setp.gt.s32 	%p69, %r46, %r6;
	or.pred  	%p70, %p68, %p69;
	@%p70 bra 	$L__BB0_60;
	ld.shared.f32 	%f238, [%r43+372];
	mul.f32 	%f239, %f23, %f238;
	mad.lo.s32 	%r251, %r46, %r5, %r39;
	shl.b32 	%r252, %r251, 2;
	mov.u32 	%r253, _ZZ18tile_render_kernelPfS_S_S_iffffiiiiS_iiE11local_image;
	add.s32 	%r254, %r253, %r252;
	ld.shared.f32 	%f240, [%r254];
	fma.rn.f32 	%f241, %f239, %f22, %f240;
	st.shared.f32 	[%r254], %f241;
$L__BB0_60:
	add.s32 	%r339, %r339, 4;
	setp.ne.s32 	%p71, %r339, %r34;
	mov.u32 	%r341, %r34;
	@%p71 bra 	$L__BB0_52;
$L__BB0_61:
	setp.eq.s32 	%p72, %r33, 0;
	@%p72 bra 	$L__BB0_70;
	setp.eq.s16 	%p73, %rs2, 0;
	@%p73 bra 	$L__BB0_68;
	add.s32 	%r49, %r341, %r37;
	setp.lt.s32 	%p74, %r49, 0;
	not.pred 	%p75, %p1;
	or.pred  	%p76, %p75, %p74;
	setp.gt.s32 	%p77, %r49, %r6;
	add.s32 	%r256, %r341, %r32;
	mad.lo.s32 	%r257, %r256, 31, %r40;
	shl.b32 	%r258, %r257, 2;
	mov.u32 	%r259, _ZZ18tile_render_kernelPfS_S_S_iffffiiiiS_iiE6kernel;
	add.s32 	%r50, %r259, %r258;
	or.pred  	%p78, %p76, %p77;
	@%p78 bra 	$L__BB0_65;
	ld.shared.f32 	%f242, [%r50];
	mul.f32 	%f243, %f23, %f242;
	mad.lo.s32 	%r260, %r49, %r5, %r39;
	shl.b32 	%r261, %r260, 2;
	mov.u32 	%r262, _ZZ18tile_render_kernelPfS_S_S_iffffiiiiS_iiE11local_image;
	add.s32 	%r263, %r262, %r261;
	ld.shared.f32 	%f244, [%r263];
	fma.rn.f32 	%f245, %f243, %f22, %f244;
	st.shared.f32 	[%r263], %f245;
$L__BB0_65:
	add.s32 	%r51, %r49, 1;
	setp.lt.s32 	%p79, %r51, 0;
	or.pred  	%p81, %p75, %p79;
	setp.gt.s32 	%p82, %r51, %r6;
	or.pred  	%p83, %p81, %p82;
	@%p83 bra 	$L__BB0_67;
	ld.shared.f32 	%f246, [%r50+124];
	mul.f32 	%f247, %f23, %f246;
	mad.lo.s32 	%r264, %r51, %r5, %r39;
	shl.b32 	%r265, %r264, 2;
	mov.u32 	%r266, _ZZ18tile_render_kernelPfS_S_S_iffffiiiiS_iiE11local_image;
	add.s32 	%r267, %r266, %r265;
	ld.shared.f32 	%f248, [%r267];
	fma.rn.f32 	%f249, %f247, %f22, %f248;
	st.shared.f32 	[%r267], %f249;
$L__BB0_67:
	add.s32 	%r341, %r341, 2;
$L__BB0_68:
	add.s32 	%r54, %r341, %r37;
	setp.lt.s32 	%p84, %r54, 0;
	not.pred 	%p85, %p1;
	or.pred  	%p86, %p85, %p84;
	setp.gt.s32 	%p87, %r54, %r6;
	or.pred  	%p88, %p86, %p87;
	@%p88 bra 	$L__BB0_70;
	add.s32 	%r268, %r341, %r32;
	mad.lo.s32 	%r269, %r268, 31, %r40;
	shl.b32 	%r270, %r269, 2;
	mov.u32 	%r271, _ZZ18tile_render_kernelPfS_S_S_iffffiiiiS_iiE6kernel;
	add.s32 	%r272, %r271, %r270;
	ld.shared.f32 	%f250, [%r272];
	mul.f32 	%f251, %f23, %f250;
	mad.lo.s32 	%r273, %r54, %r5, %r39;
	shl.b32 	%r274, %r273, 2;
	mov.u32 	%r275, _ZZ18tile_render_kernelPfS_S_S_iffffiiiiS_iiE11local_image;
	add.s32 	%r276, %r275, %r274;
	ld.shared.f32 	%f252, [%r276];
	fma.rn.f32 	%f253, %f251, %f22, %f252;
	st.shared.f32 	[%r276], %f253;
$L__BB0_70:
	add.s32 	%r338, %r338, 1;
	setp.ne.s32 	%p89, %r338, %r14;
	@%p89 bra 	$L__BB0_50;
	add.s32 	%r337, %r337, 1;
	setp.lt.s32 	%p90, %r337, %r31;
	mov.u32 	%r342, %r335;
	@%p90 bra 	$L__BB0_49;
$L__BB0_72:
	add.s32 	%r328, %r14, 2;
	setp.lt.u32 	%p91, %r14, 31;
	add.s32 	%r327, %r327, 1;
	add.s16 	%rs7, %rs7, 1;
	@%p91 bra 	$L__BB0_3;
	bar.sync 	0;
	mul.lo.s32 	%r277, %r7, %r5;
	mov.u32 	%r278, %ntid.x;
	div.u32 	%r279, %r277, %r278;
	mul.lo.s32 	%r60, %r279, %r2;
	add.s32 	%r280, %r60, %r279;
	mov.u32 	%r281, %ctaid.x;
	mad.lo.s32 	%r282, %r278, %r281, -1;
	setp.eq.s32 	%p92, %r2, %r282;
	selp.b32 	%r61, %r277, %r280, %p92;
	setp.ge.s32 	%p93, %r60, %r61;
	@%p93 bra 	$L__BB0_80;
	ld.param.u64 	%rd28, [_Z18tile_render_kernelPfS_S_S_iffffiiiiS_ii_param_13];
	cvta.to.global.u64 	%rd4, %rd28;
	sub.s32 	%r283, %r61, %r60;
	and.b32  	%r62, %r283, 3;
	setp.eq.s32 	%p94, %r62, 0;
	mov.u32 	%r346, %r60;
	@%p94 bra 	$L__BB0_77;
	shl.b32 	%r284, %r60, 2;
	mov.u32 	%r285, _ZZ18tile_render_kernelPfS_S_S_iffffiiiiS_iiE11local_image;
	add.s32 	%r344, %r285, %r284;
	neg.s32 	%r343, %r62;
	mov.u32 	%r346, %r60;
$L__BB0_76:
	.pragma "nounroll";
	ld.param.u32 	%r324, [_Z18tile_render_kernelPfS_S_S_iffffiiiiS_ii_param_14];
	div.s32 	%r286, %r346, %r5;
	ld.shared.f32 	%f254, [%r344];
	add.s32 	%r287, %r286, %r80;
	mul.lo.s32 	%r288, %r287, %r324;
	mad.lo.s32 	%r289, %r286, %r4, %r288;
	add.s32 	%r290, %r79, %r346;
	add.s32 	%r291, %r290, %r289;
	mul.wide.s32 	%rd17, %r291, 4;
	add.s64 	%rd18, %rd4, %rd17;
	ld.global.f32 	%f255, [%rd18];
	add.f32 	%f256, %f254, %f255;
	st.global.f32 	[%rd18], %f256;
	add.s32 	%r346, %r346, 1;
	add.s32 	%r344, %r344, 4;
	add.s32 	%r343, %r343, 1;
	setp.ne.s32 	%p95, %r343, 0;
	@%p95 bra 	$L__BB0_76;
$L__BB0_77:
	sub.s32 	%r292, %r60, %r61;
	setp.gt.u32 	%p96, %r292, -4;
	@%p96 bra 	$L__BB0_80;
	add.s32 	%r348, %r346, 1;
	shl.b32 	%r293, %r346, 2;
	mov.u32 	%r294, _ZZ18tile_render_kernelPfS_S_S_iffffiiiiS_iiE11local_image;
	add.s32 	%r295, %r293, %r294;
	add.s32 	%r347, %r295, 8;
$L__BB0_79:
	ld.param.u32 	%r325, [_Z18tile_render_kernelPfS_S_S_iffffiiiiS_ii_param_14];
	add.s32 	%r296, %r348, -1;
	div.s32 	%r297, %r296, %r5;
	ld.shared.f32 	%f257, [%r347+-8];
	add.s32 	%r298, %r297, %r80;
	mul.lo.s32 	%r299, %r298, %r325;
	mad.lo.s32 	%r300, %r297, %r4, %r299;
	add.s32 	%r301, %r79, %r348;
	add.s32 	%r302, %r301, %r300;
	add.s32 	%r303, %r302, -1;
	mul.wide.s32 	%rd19, %r303, 4;
	add.s64 	%rd20, %rd4, %rd19;
	ld.global.f32 	%f258, [%rd20];
	add.f32 	%f259, %f257, %f258;
	st.global.f32 	[%rd20], %f259;
	div.s32 	%r304, %r348, %r5;
	ld.shared.f32 	%f260, [%r347+-4];
	add.s32 	%r305, %r304, %r80;
	mul.lo.s32 	%r306, %r305, %r325;
	mad.lo.s32 	%r307, %r304, %r4, %r306;
	add.s32 	%r308, %r301, %r307;
	mul.wide.s32 	%rd21, %r308, 4;
	add.s64 	%rd22, %rd4, %rd21;
	ld.global.f32 	%f261, [%rd22];
	add.f32 	%f262, %f260, %f261;
	st.global.f32 	[%rd22], %f262;
	add.s32 	%r309, %r348, 1;
	div.s32 	%r310, %r309, %r5;
	ld.shared.f32 	%f263, [%r347];
	add.s32 	%r311, %r310, %r80;
	mul.lo.s32 	%r312, %r311, %r325;
	mad.lo.s32 	%r313, %r310, %r4, %r312;
	add.s32 	%r314, %r301, %r313;
	add.s32 	%r315, %r314, 1;
	mul.wide.s32 	%rd23, %r315, 4;
	add.s64 	%rd24, %rd4, %rd23;
	ld.global.f32 	%f264, [%rd24];
	add.f32 	%f265, %f263, %f264;
	st.global.f32 	[%rd24], %f265;
	add.s32 	%r316, %r348, 2;
	div.s32 	%r317, %r316, %r5;
	ld.shared.f32 	%f266, [%r347+4];
	add.s32 	%r318, %r317, %r80;
	mul.lo.s32 	%r319, %r318, %r325;
	mad.lo.s32 	%r320, %r317, %r4, %r319;
	add.s32 	%r321, %r301, %r320;
	add.s32 	%r322, %r321, 2;
	mul.wide.s32 	%rd25, %r322, 4;
	add.s64 	%rd26, %rd4, %rd25;
	ld.global.f32 	%f267, [%rd26];
	add.f32 	%f268, %f266, %f267;
	st.global.f32 	[%rd26], %f268;
	add.s32 	%r76, %r348, 4;
	add.s32 	%r347, %r347, 16;
	add.s32 	%r323, %r348, 3;
	setp.ne.s32 	%p97, %r323, %r61;
	mov.u32 	%r348, %r76;
	@%p97 bra 	$L__BB0_79;
$L__BB0_80:
	ret;

}
	// .globl	_Z14tile_histogramP8ParticlePiiffffiii
.visible .entry _Z14tile_histogramP8ParticlePiiffffiii(
	.param .u64 .ptr .align 1 _Z14tile_histogramP8ParticlePiiffffiii_param_0,
	.param .u64 .ptr .align 1 _Z14tile_histogramP8ParticlePiiffffiii_param_1,
	.param .u32 _Z14tile_histogramP8ParticlePiiffffiii_param_2,
	.param .f32 _Z14tile_histogramP8ParticlePiiffffiii_param_3,
	.param .f32 _Z14tile_histogramP8ParticlePiiffffiii_param_4,
	.param .f32 _Z14tile_histogramP8ParticlePiiffffiii_param_5,
	.param .f32 _Z14tile_histogramP8ParticlePiiffffiii_param_6,
	.param .u32 _Z14tile_histogramP8ParticlePiiffffiii_param_7,
	.param .u32 _Z14tile_histogramP8ParticlePiiffffiii_param_8,
	.param .u32 _Z14tile_histogramP8ParticlePiiffffiii_param_9
)
{
	.local .align 16 .b8 	__local_depot1[16];
	.reg .b64 	%SP;
	.reg .b64 	%SPL;
	.reg .pred 	%p<114>;
	.reg .b32 	%r<142>;
	.reg .b32 	%f<92>;
	.reg .b64 	%rd<17>;
	.reg .b64 	%fd<3>;
	// demoted variable
	.shared .align 4 .b8 _ZZ14tile_histogramP8ParticlePiiffffiiiE9temp_hist[10000];
	mov.u64 	%SPL, __local_depot1;
	cvta.local.u64 	%SP, %SPL;
	ld.param.u64 	%rd4, [_Z14tile_histogramP8ParticlePiiffffiii_param_0];
	ld.param.u64 	%rd5, [_Z14tile_histogramP8ParticlePiiffffiii_param_1];
	ld.param.u32 	%r47, [_Z14tile_histogramP8ParticlePiiffffiii_param_2];
	ld.param.f32 	%f13, [_Z14tile_histogramP8ParticlePiiffffiii_param_3];
	ld.param.f32 	%f15, [_Z14tile_histogramP8ParticlePiiffffiii_param_4];
	ld.param.f32 	%f14, [_Z14tile_histogramP8ParticlePiiffffiii_param_5];
	ld.param.f32 	%f16, [_Z14tile_histogramP8ParticlePiiffffiii_param_6];
	ld.param.u32 	%r48, [_Z14tile_histogramP8ParticlePiiffffiii_param_9];
	add.u64 	%rd6, %SP, 0;
	add.u64 	%rd1, %SPL, 0;
	mov.u32 	%r141, %tid.x;
	mov.u32 	%r2, %ctaid.x;
	mov.u32 	%r3, %ntid.x;
	mad.lo.s32 	%r131, %r2, %r3, %r141;
	mov.u32 	%r49, %nctaid.x;
	mul.lo.s32 	%r5, %r3, %r49;
	sub.f32 	%f17, %f15, %f13;
	cvt.rn.f32.s32 	%f18, %r48;
	sqrt.rn.f32 	%f1, %f18;
	div.rn.f32 	%f2, %f17, %f1;
	sub.f32 	%f19, %f16, %f14;
	div.rn.f32 	%f3, %f19, %f1;
	setp.ne.s32 	%p1, %r131, 0;
	@%p1 bra 	$L__BB1_2;
	div.u32 	%r50, %r47, %r5;
	st.local.u32 	[%rd1], %r50;
	mov.u64 	%rd7, $str;
	cvta.global.u64 	%rd8, %rd7;
	{ // callseq 0, 0
	.param .b64 param0;
	st.param.b64 	[param0], %rd8;
	.param .b64 param1;
	st.param.b64 	[param1], %rd6;
	.param .b32 retval0;
	call.uni (retval0), 
	vprintf, 
	(
	param0, 
	param1
	);
	ld.param.b32 	%r51, [retval0];
	} // callseq 0
$L__BB1_2:
	setp.gt.s32 	%p2, %r131, 2499;
	@%p2 bra 	$L__BB1_9;
	add.s32 	%r53, %r131, %r3;
	max.s32 	%r54, %r53, 2500;
	sub.s32 	%r55, %r54, %r53;
	setp.ne.s32 	%p3, %r55, 0;
	selp.u32 	%r56, 1, 0, %p3;
	selp.s32 	%r57, -1, 0, %p3;
	add.s32 	%r58, %r55, %r57;
	div.u32 	%r59, %r58, %r3;
	add.s32 	%r6, %r59, %r56;
	and.b32  	%r60, %r6, 3;
	setp.eq.s32 	%p4, %r60, 3;
	mov.u32 	%r130, %r131;
	@%p4 bra 	$L__BB1_6;
	add.s32 	%r61, %r6, 1;
	and.b32  	%r62, %r61, 3;
	shl.b32 	%r63, %r131, 2;
	mov.u32 	%r64, _ZZ14tile_histogramP8ParticlePiiffffiiiE9temp_hist;
	add.s32 	%r127, %r64, %r63;
	shl.b32 	%r8, %r3, 2;
	neg.s32 	%r126, %r62;
	add.s32 	%r65, %r2, %r62;
	mad.lo.s32 	%r130, %r3, %r65, %r141;
$L__BB1_5:
	.pragma "nounroll";
	mov.b32 	%r66, 0;
	st.shared.u32 	[%r127], %r66;
	add.s32 	%r127, %r127, %r8;
	add.s32 	%r126, %r126, 1;
	setp.ne.s32 	%p5, %r126, 0;
	@%p5 bra 	$L__BB1_5;
$L__BB1_6:
	setp.lt.u32 	%p6, %r6, 3;
	@%p6 bra 	$L__BB1_9;
	shl.b32 	%r16, %r3, 2;
	shl.b32 	%r67, %r130, 2;
	mov.u32 	%r68, _ZZ14tile_histogramP8ParticlePiiffffiiiE9temp_hist;
	add.s32 	%r129, %r68, %r67;
	shl.b32 	%r18, %r3, 4;
	shl.b32 	%r19, %r3, 3;
	mul.lo.s32 	%r20, %r3, 12;
$L__BB1_8:
	mov.b32 	%r69, 0;
	st.shared.u32 	[%r129], %r69;
	add.s32 	%r70, %r129, %r16;
	st.shared.u32 	[%r70], %r69;
	add.s32 	%r71, %r129, %r19;
	st.shared.u32 	[%r71], %r69;
	add.s32 	%r72, %r129, %r20;
	st.shared.u32 	[%r72], %r69;
	add.s32 	%r130, %r130, %r16;
	add.s32 	%r129, %r129, %r18;
	setp.lt.s32 	%p7, %r130, 2500;
	@%p7 bra 	$L__BB1_8;
$L__BB1_9:
	setp.ge.s32 	%p8, %r131, %r47;
	@%p8 bra 	$L__BB1_57;
	cvt.rzi.s32.f32 	%r73, %f1;
	cvt.rn.f32.s32 	%f4, %r73;
	cvta.to.global.u64 	%rd2, %rd4;
	mov.u64 	%rd12, $str$1;
$L__BB1_11:
	setp.ne.s32 	%p9, %r141, 0;
	mul.wide.s32 	%rd10, %r131, 20;
	add.s64 	%rd11, %rd2, %rd10;
	ld.global.f32 	%f5, [%rd11];
	ld.global.f32 	%f6, [%rd11+4];
	ld.global.f32 	%f20, [%rd11+16];
	mul.f32 	%f7, %f20, 0fC0000000;
	add.f32 	%f8, %f20, %f20;
	@%p9 bra 	$L__BB1_13;
	cvt.f64.f32 	%fd1, %f5;
	cvt.f64.f32 	%fd2, %f6;
	st.local.v2.f64 	[%rd1], {%fd1, %fd2};
	cvta.global.u64 	%rd13, %rd12;
	{ // callseq 1, 0
	.param .b64 param0;
	st.param.b64 	[param0], %rd13;
	.param .b64 param1;
	st.param.b64 	[param1], %rd6;
	.param .b32 retval0;
	call.uni (retval0), 
	vprintf, 
	(
	param0, 
	param1
	);
	ld.param.b32 	%r74, [retval0];
	} // callseq 1
$L__BB1_13:
	setp.lt.f32 	%p10, %f5, %f13;
	setp.lt.f32 	%p11, %f6, %f14;
	or.pred  	%p12, %p10, %p11;
	mov.b32 	%r132, -100;
	@%p12 bra 	$L__BB1_15;
	add.f32 	%f21, %f6, 0f00000000;
	add.f32 	%f22, %f5, 0f00000000;
	sub.f32 	%f23, %f22, %f13;
	div.rn.f32 	%f24, %f23, %f2;
	cvt.rmi.f32.f32 	%f25, %f24;
	sub.f32 	%f26, %f21, %f14;
	div.rn.f32 	%f27, %f26, %f3;
	cvt.rmi.f32.f32 	%f28, %f27;
	fma.rn.f32 	%f29, %f25, %f4, %f28;
	cvt.rzi.s32.f32 	%r132, %f29;
$L__BB1_15:
	setp.lt.s32 	%p13, %r132, 0;
	@%p13 bra 	$L__BB1_17;
	shl.b32 	%r77, %r132, 2;
	mov.u32 	%r78, _ZZ14tile_histogramP8ParticlePiiffffiiiE9temp_hist;
	add.s32 	%r79, %r78, %r77;
	atom.shared.add.u32 	%r80, [%r79], 1;
$L__BB1_17:
	add.f32 	%f9, %f5, %f7;
	setp.lt.f32 	%p15, %f9, %f13;
	or.pred  	%p16, %p15, %p11;
	mov.b32 	%r133, -100;
	@%p16 bra 	$L__BB1_19;
	add.f32 	%f30, %f6, 0f00000000;
	sub.f32 	%f31, %f9, %f13;
	div.rn.f32 	%f32, %f31, %f2;
	cvt.rmi.f32.f32 	%f33, %f32;
	sub.f32 	%f34, %f30, %f14;
	div.rn.f32 	%f35, %f34, %f3;
	cvt.rmi.f32.f32 	%f36, %f35;
	fma.rn.f32 	%f37, %f33, %f4, %f36;
	cvt.rzi.s32.f32 	%r133, %f37;
$L__BB1_19:
	setp.lt.s32 	%p17, %r133, 0;
	setp.eq.s32 	%p18, %r132, %r133;
	or.pred  	%p19, %p17, %p18;
	@%p19 bra 	$L__BB1_21;
	shl.b32 	%r82, %r133, 2;
	mov.u32 	%r83, _ZZ14tile_histogramP8ParticlePiiffffiiiE9temp_hist;
	add.s32 	%r84, %r83, %r82;
	atom.shared.add.u32 	%r85, [%r84], 1;
$L__BB1_21:
	add.f32 	%f10, %f5, %f8;
	setp.lt.f32 	%p21, %f10, %f13;
	or.pred  	%p22, %p21, %p11;
	mov.b32 	%r134, -100;
	@%p22 bra 	$L__BB1_23;
	add.f32 	%f38, %f6, 0f00000000;
	sub.f32 	%f39, %f10, %f13;
	div.rn.f32 	%f40, %f39, %f2;
	cvt.rmi.f32.f32 	%f41, %f40;
	sub.f32 	%f42, %f38, %f14;
	div.rn.f32 	%f43, %f42, %f3;
	cvt.rmi.f32.f32 	%f44, %f43;
	fma.rn.f32 	%f45, %f41, %f4, %f44;
	cvt.rzi.s32.f32 	%r134, %f45;
$L__BB1_23:
	setp.lt.s32 	%p23, %r134, 0;
	@%p23 bra 	$L__BB1_26;
	setp.eq.s32 	%p24, %r132, %r134;
	setp.eq.s32 	%p25, %r133, %r134;
	or.pred  	%p26, %p24, %p25;
	@%p26 bra 	$L__BB1_26;
	shl.b32 	%r87, %r134, 2;
	mov.u32 	%r88, _ZZ14tile_histogramP8ParticlePiiffffiiiE9temp_hist;
	add.s32 	%r89, %r88, %r87;
	atom.shared.add.u32 	%r90, [%r89], 1;
$L__BB1_26:
	add.f32 	%f46, %f6, %f8;
	setp.lt.f32 	%p28, %f46, %f14;
	or.pred  	%p29, %p10, %p28;
	mov.b32 	%r135, -100;
	@%p29 bra 	$L__BB1_28;
	add.f32 	%f47, %f5, 0f00000000;
	sub.f32 	%f48, %f47, %f13;
	div.rn.f32 	%f49, %f48, %f2;
	cvt.rmi.f32.f32 	%f50, %f49;
	sub.f32 	%f51, %f46, %f14;
	div.rn.f32 	%f52, %f51, %f3;
	cvt.rmi.f32.f32 	%f53, %f52;
	fma.rn.f32 	%f54, %f50, %f4, %f53;
	cvt.rzi.s32.f32 	%r135, %f54;
$L__BB1_28:
	setp.lt.s32 	%p30, %r135, 0;
	@%p30 bra 	$L__BB1_31;
	setp.eq.s32 	%p31, %r132, %r135;
	setp.eq.s32 	%p32, %r133, %r135;
	or.pred  	%p33, %p31, %p32;
	setp.eq.s32 	%p34, %r134, %r135;
	or.pred  	%p35, %p33, %p34;
	@%p35 bra 	$L__BB1_31;
	shl.b32 	%r92, %r135, 2;
	mov.u32 	%r93, _ZZ14tile_histogramP8ParticlePiiffffiiiE9temp_hist;
	add.s32 	%r94, %r93, %r92;
	atom.shared.add.u32 	%r95, [%r94], 1;
$L__BB1_31:
	add.f32 	%f55, %f6, %f7;
	setp.lt.f32 	%p37, %f55, %f14;
	or.pred  	%p38, %p10, %p37;
	mov.b32 	%r136, -100;
	@%p38 bra 	$L__BB1_33;
	add.f32 	%f56, %f5, 0f00000000;
	sub.f32 	%f57, %f56, %f13;
	div.rn.f32 	%f58, %f57, %f2;
	cvt.rmi.f32.f32 	%f59, %f58;
	sub.f32 	%f60, %f55, %f14;
	div.rn.f32 	%f61, %f60, %f3;
	cvt.rmi.f32.f32 	%f62, %f61;
	fma.rn.f32 	%f63, %f59, %f4, %f62;
	cvt.rzi.s32.f32 	%r136, %f63;
$L__BB1_33:
	setp.lt.s32 	%p39, %r136, 0;
	@%p39 bra 	$L__BB1_36;
	setp.eq.s32 	%p40, %r132, %r136;
	setp.eq.s32 	%p41, %r133, %r136;
	or.pred  	%p42, %p40, %p41;
	setp.eq.s32 	%p43, %r134, %r136;
	or.pred  	%p44, %p42, %p43;
	setp.eq.s32 	%p45, %r135, %r136;
	or.pred  	%p46, %p44, %p45;
	@%p46 bra 	$L__BB1_36;
	shl.b32 	%r97, %r136, 2;
	mov.u32 	%r98, _ZZ14tile_histogramP8ParticlePiiffffiiiE9temp_hist;
	add.s32 	%r99, %r98, %r97;
	atom.shared.add.u32 	%r100, [%r99], 1;
$L__BB1_36:
	or.pred  	%p49, %p15, %p28;
	mov.b32 	%r137, -100;
	@%p49 bra 	$L__BB1_38;
	sub.f32 	%f64, %f9, %f13;
	div.rn.f32 	%f65, %f64, %f2;
	cvt.rmi.f32.f32 	%f66, %f65;
	sub.f32 	%f67, %f46, %f14;
	div.rn.f32 	%f68, %f67, %f3;
	cvt.rmi.f32.f32 	%f69, %f68;
	fma.rn.f32 	%f70, %f66, %f4, %f69;
	cvt.rzi.s32.f32 	%r137, %f70;
$L__BB1_38:
	setp.lt.s32 	%p50, %r137, 0;
	@%p50 bra 	$L__BB1_41;
	setp.eq.s32 	%p51, %r132, %r137;
	setp.eq.s32 	%p52, %r133, %r137;
	or.pred  	%p53, %p51, %p52;
	setp.eq.s32 	%p54, %r134, %r137;
	or.pred  	%p55, %p53, %p54;
	setp.eq.s32 	%p56, %r135, %r137;
	or.pred  	%p57, %p55, %p56;
	setp.eq.s32 	%p58, %r136, %r137;
	or.pred  	%p59, %p57, %p58;
	@%p59 bra 	$L__BB1_41;
	shl.b32 	%r102, %r137, 2;
	mov.u32 	%r103, _ZZ14tile_histogramP8ParticlePiiffffiiiE9temp_hist;
	add.s32 	%r104, %r103, %r102;
	atom.shared.add.u32 	%r105, [%r104], 1;
$L__BB1_41:
	or.pred  	%p62, %p21, %p28;
	mov.b32 	%r138, -100;
	@%p62 bra 	$L__BB1_43;
	sub.f32 	%f71, %f10, %f13;
	div.rn.f32 	%f72, %f71, %f2;
	cvt.rmi.f32.f32 	%f73, %f72;
	sub.f32 	%f74, %f46, %f14;
	div.rn.f32 	%f75, %f74, %f3;
	cvt.rmi.f32.f32 	%f76, %f75;
	fma.rn.f32 	%f77, %f73, %f4, %f76;
	cvt.rzi.s32.f32 	%r138, %f77;
$L__BB1_43:
	setp.lt.s32 	%p63, %r138, 0;
	@%p63 bra 	$L__BB1_46;
	setp.eq.s32 	%p64, %r132, %r138;
	setp.eq.s32 	%p65, %r133, %r138;
	or.pred  	%p66, %p64, %p65;
	setp.eq.s32 	%p67, %r134, %r138;
	or.pred  	%p68, %p66, %p67;
	setp.eq.s32 	%p69, %r135, %r138;
	or.pred  	%p70, %p68, %p69;
	setp.eq.s32 	%p71, %r136, %r138;
	or.pred  	%p72, %p70, %p71;
	setp.eq.s32 	%p73, %r137, %r138;
	or.pred  	%p74, %p72, %p73;
	@%p74 bra 	$L__BB1_46;
	shl.b32 	%r107, %r138, 2;
	mov.u32 	%r108, _ZZ14tile_histogramP8ParticlePiiffffiiiE9temp_hist;
	add.s32 	%r109, %r108, %r107;
	atom.shared.add.u32 	%r110, [%r109], 1;
$L__BB1_46:
	setp.lt.f32 	%p76, %f9, %f13;
	or.pred  	%p77, %p76, %p37;
	mov.b32 	%r139, -100;
	@%p77 bra 	$L__BB1_48;
	sub.f32 	%f78, %f9, %f13;
	div.rn.f32 	%f79, %f78, %f2;
	cvt.rmi.f32.f32 	%f80, %f79;
	sub.f32 	%f81, %f55, %f14;
	div.rn.f32 	%f82, %f81, %f3;
	cvt.rmi.f32.f32 	%f83, %f82;
	fma.rn.f32 	%f84, %f80, %f4, %f83;
	cvt.rzi.s32.f32 	%r139, %f84;
$L__BB1_48:
	setp.lt.s32 	%p78, %r139, 0;
	@%p78 bra 	$L__BB1_51;
	setp.eq.s32 	%p79, %r132, %r139;
	setp.eq.s32 	%p80, %r133, %r139;
	or.pred  	%p81, %p79, %p80;
	setp.eq.s32 	%p82, %r134, %r139;
	or.pred  	%p83, %p81, %p82;
	setp.eq.s32 	%p84, %r135, %r139;
	or.pred  	%p85, %p83, %p84;
	setp.eq.s32 	%p86, %r136, %r139;
	or.pred  	%p87, %p85, %p86;
	setp.eq.s32 	%p88, %r137, %r139;
	or.pred  	%p89, %p87, %p88;
	setp.eq.s32 	%p90, %r138, %r139;
	or.pred  	%p91, %p89, %p90;
	@%p91 bra 	$L__BB1_51;
	shl.b32 	%r112, %r139, 2;
	mov.u32 	%r113, _ZZ14tile_histogramP8ParticlePiiffffiiiE9temp_hist;
	add.s32 	%r114, %r113, %r112;
	atom.shared.add.u32 	%r115, [%r114], 1;
$L__BB1_51:
	setp.lt.f32 	%p92, %f55, %f14;
	setp.lt.f32 	%p93, %f10, %f13;
	or.pred  	%p94, %p93, %p92;
	mov.b32 	%r140, -100;
	@%p94 bra 	$L__BB1_53;
	sub.f32 	%f85, %f10, %f13;
	div.rn.f32 	%f86, %f85, %f2;
	cvt.rmi.f32.f32 	%f87, %f86;
	sub.f32 	%f88, %f55, %f14;
	div.rn.f32 	%f89, %f88, %f3;
	cvt.rmi.f32.f32 	%f90, %f89;
	fma.rn.f32 	%f91, %f87, %f4, %f90;
	cvt.rzi.s32.f32 	%r140, %f91;
$L__BB1_53:
	setp.lt.s32 	%p95, %r140, 0;
	@%p95 bra 	$L__BB1_56;
	setp.eq.s32 	%p96, %r132, %r140;
	setp.eq.s32 	%p97, %r133, %r140;
	or.pred  	%p98, %p96, %p97;
	setp.eq.s32 	%p99, %r134, %r140;
	or.pred  	%p100, %p98, %p99;
	setp.eq.s32 	%p101, %r135, %r140;
	or.pred  	%p102, %p100, %p101;
	setp.eq.s32 	%p103, %r136, %r140;
	or.pred  	%p104, %p102, %p103;
	setp.eq.s32 	%p105, %r137, %r140;
	or.pred  	%p106, %p104, %p105;
	setp.eq.s32 	%p107, %r138, %r140;
	or.pred  	%p108, %p106, %p107;
	setp.eq.s32 	%p109, %r139, %r140;
	or.pred  	%p110, %p108, %p109;
	@%p110 bra 	$L__BB1_56;
	shl.b32 	%r117, %r140, 2;
	mov.u32 	%r118, _ZZ14tile_histogramP8ParticlePiiffffiiiE9temp_hist;
	add.s32 	%r119, %r118, %r117;
	atom.shared.add.u32 	%r120, [%r119], 1;
$L__BB1_56:
	add.s32 	%r131, %r131, %r5;
	setp.lt.s32 	%p111, %r131, %r47;
	@%p111 bra 	$L__BB1_11;
$L__BB1_57:
	bar.sync 	0;
	setp.ge.s32 	%p112, %r141, %r48;
	@%p112 bra 	$L__BB1_60;
	cvta.to.global.u64 	%rd3, %rd5;
	mov.u32 	%r122, _ZZ14tile_histogramP8ParticlePiiffffiiiE9temp_hist;
$L__BB1_59:
	mul.wide.s32 	%rd15, %r141, 4;
	add.s64 	%rd16, %rd3, %rd15;
	shl.b32 	%r121, %r141, 2;
	add.s32 	%r123, %r122, %r121;
	ld.shared.u32 	%r124, [%r123];
	atom.global.add.u32 	%r125, [%rd16], %r124;
	add.s32 	%r141, %r141, %r3;
	setp.lt.s32 	%p113, %r141, %r48;
	@%p113 bra 	$L__BB1_59;
$L__BB1_60:
	ret;

}


// ===== COMPILED SASS (sm_100) =====

	.target	sm_100

	.elftype	@"ET_EXEC"


//--------------------- .note.nv.tkinfo           --------------------------
	.section	.note.nv.tkinfo,"",@"SHT_NOTE"
	.sectionflags	@"SHF_NOTE_NV_TKINFO"
	.tkinfo
        /*0018*/ 	.word	0x00000002
        /*0030*/ 	.string	""
        /*0030*/ 	.string	"ptxas"
        /*0030*/ 	.string	"Cuda compilation tools, release 13.0, V13.0.88"
        /*0030*/ 	.string	"Build cuda_13.0.r13.0/compiler.36424714_0"
        /*0030*/ 	.string	"-arch sm_100 -m 64 "



//--------------------- .note.nv.cuinfo           --------------------------
	.section	.note.nv.cuinfo,"",@"SHT_NOTE"
	.sectionflags	@"SHF_NOTE_NV_CUINFO"
        /*0018*/ 	.short	0x0002
        /*001a*/ 	.short	0x0064
        /*001c*/ 	.short	0x0082
	.zero		2


//--------------------- .nv.info                  --------------------------
	.section	.nv.info,"",@"SHT_CUDA_INFO"
	.align	4


	//----- nvinfo : EIATTR_REGCOUNT
	.align		4
        /*0000*/ 	.byte	0x04, 0x2f
        /*0002*/ 	.short	(.L_3 - .L_2)
	.align		4
.L_2:
        /*0004*/ 	.word	index@(_Z18tile_render_kernelPfS_S_S_iffffiiiiS_ii)
        /*0008*/ 	.word	0x0000002d


	//----- nvinfo : EIATTR_FRAME_SIZE
	.align		4
.L_3:
        /*000c*/ 	.byte	0x04, 0x11
        /*000e*/ 	.short	(.L_5 - .L_4)
	.align		4
.L_4:
        /*0010*/ 	.word	index@($__internal_5_$__cuda_sm3x_div_rn_noftz_f32_slowpath)
        /*0014*/ 	.word	0x00000000


	//----- nvinfo : EIATTR_FRAME_SIZE
	.align		4
.L_5:
        /*0018*/ 	.byte	0x04, 0x11
        /*001a*/ 	.short	(.L_7 - .L_6)
	.align		4
.L_6:
        /*001c*/ 	.word	index@($__internal_4_$__cuda_sm20_sqrt_rn_f32_slowpath)
        /*0020*/ 	.word	0x00000000


	//----- nvinfo : EIATTR_FRAME_SIZE
	.align		4
.L_7:
        /*0024*/ 	.byte	0x04, 0x11
        /*0026*/ 	.short	(.L_9 - .L_8)
	.align		4
.L_8:
        /*0028*/ 	.word	index@($__internal_3_$__cuda_sm20_rcp_rn_f32_slowpath)
        /*002c*/ 	.word	0x00000000


	//----- nvinfo : EIATTR_FRAME_SIZE
	.align		4
.L_9:
        /*0030*/ 	.byte	0x04, 0x11
        /*0032*/ 	.short	(.L_11 - .L_10)
	.align		4
.L_10:
        /*0034*/ 	.word	index@($__internal_2_$__cuda_sm20_div_rn_f64_full)
        /*0038*/ 	.word	0x00000000


	//----- nvinfo : EIATTR_FRAME_SIZE
	.align		4
.L_11:
        /*003c*/ 	.byte	0x04, 0x11
        /*003e*/ 	.short	(.L_13 - .L_12)
	.align		4
.L_12:
        /*0040*/ 	.word	index@(_Z18tile_render_kernelPfS_S_S_iffffiiiiS_ii)
        /*0044*/ 	.word	0x00000000


	//----- nvinfo : EIATTR_REGCOUNT
	.align		4
.L_13:
        /*0048*/ 	.byte	0x04, 0x2f
        /*004a*/ 	.short	(.L_15 - .L_14)
	.align		4
.L_14:
        /*004c*/ 	.word	index@(_Z14tile_histogramP8ParticlePiiffffiii)
        /*0050*/ 	.word	0x00000025


	//----- nvinfo : EIATTR_FRAME_SIZE
	.align		4
.L_15:
        /*0054*/ 	.byte	0x04, 0x11
        /*0056*/ 	.short	(.L_17 - .L_16)
	.align		4
.L_16:
        /*0058*/ 	.word	index@($__internal_1_$__cuda_sm3x_div_rn_noftz_f32_slowpath)
        /*005c*/ 	.word	0x00000010


	//----- nvinfo : EIATTR_FRAME_SIZE
	.align		4
.L_17:
        /*0060*/ 	.byte	0x04, 0x11
        /*0062*/ 	.short	(.L_19 - .L_18)
	.align		4
.L_18:
        /*0064*/ 	.word	index@($__internal_0_$__cuda_sm20_sqrt_rn_f32_slowpath)
        /*0068*/ 	.word	0x00000010


	//----- nvinfo : EIATTR_FRAME_SIZE
	.align		4
.L_19:
        /*006c*/ 	.byte	0x04, 0x11
        /*006e*/ 	.short	(.L_21 - .L_20)
	.align		4
.L_20:
        /*0070*/ 	.word	index@(_Z14tile_histogramP8ParticlePiiffffiii)
        /*0074*/ 	.word	0x00000010


	//----- nvinfo : EIATTR_MIN_STACK_SIZE
	.align		4
.L_21:
        /*0078*/ 	.byte	0x04, 0x12
        /*007a*/ 	.short	(.L_23 - .L_22)
	.align		4
.L_22:
        /*007c*/ 	.word	index@(_Z14tile_histogramP8ParticlePiiffffiii)
        /*0080*/ 	.word	0x00000010


	//----- nvinfo : EIATTR_MIN_STACK_SIZE
	.align		4
.L_23:
        /*0084*/ 	.byte	0x04, 0x12
        /*0086*/ 	.short	(.L_25 - .L_24)
	.align		4
.L_24:
        /*0088*/ 	.word	index@(_Z18tile_render_kernelPfS_S_S_iffffiiiiS_ii)
        /*008c*/ 	.word	0x00000000
.L_25:


//--------------------- .nv.compat                --------------------------
	.section	.nv.compat,"",@"SHT_CUDA_COMPAT_INFO"
	.align	4
        /*0000*/ 	.byte	0x02, 0x09, 0x00, 0x00, 0x02, 0x02, 0x01, 0x00, 0x02, 0x05, 0x05, 0x00, 0x03, 0x07, 0x01, 0x01
        /*0010*/ 	.byte	0x02, 0x03, 0x00, 0x00, 0x02, 0x06, 0x01, 0x00, 0x04, 0x0b, 0x08, 0x00, 0x01, 0x00, 0x00, 0x00
        /*0020*/ 	.byte	0x00, 0x00, 0x00, 0x00


//--------------------- .nv.info._Z14tile_histogramP8ParticlePiiffffiii --------------------------
	.section	.nv.info._Z14tile_histogramP8ParticlePiiffffiii,"",@"SHT_CUDA_INFO"
	.sectionflags	@""
	.align	4


	//----- nvinfo : EIATTR_CUDA_API_VERSION
	.align		4
        /*0000*/ 	.byte	0x04, 0x37
        /*0002*/ 	.short	(.L_27 - .L_26)
.L_26:
        /*0004*/ 	.word	0x00000082


	//----- nvinfo : EIATTR_KPARAM_INFO
	.align		4
.L_27:
        /*0008*/ 	.byte	0x04, 0x17
        /*000a*/ 	.short	(.L_29 - .L_28)
.L_28:
        /*000c*/ 	.word	0x00000000
        /*0010*/ 	.short	0x0009
        /*0012*/ 	.short	0x002c
        /*0014*/ 	.byte	0x00, 0xf0, 0x11, 0x00


	//----- nvinfo : EIATTR_KPARAM_INFO
	.align		4
.L_29:
        /*0018*/ 	.byte	0x04, 0x17
        /*001a*/ 	.short	(.L_31 - .L_30)
.L_30:
        /*001c*/ 	.word	0x00000000
        /*0020*/ 	.short	0x0008
        /*0022*/ 	.short	0x0028
        /*0024*/ 	.byte	0x00, 0xf0, 0x11, 0x00


	//----- nvinfo : EIATTR_KPARAM_INFO
	.align		4
.L_31:
        /*0028*/ 	.byte	0x04, 0x17
        /*002a*/ 	.short	(.L_33 - .L_32)
.L_32:
        /*002c*/ 	.word	0x00000000
        /*0030*/ 	.short	0x0007
        /*0032*/ 	.short	0x0024
        /*0034*/ 	.byte	0x00, 0xf0, 0x11, 0x00


	//----- nvinfo : EIATTR_KPARAM_INFO
	.align		4
.L_33:
        /*0038*/ 	.byte	0x04, 0x17
        /*003a*/ 	.short	(.L_35 - .L_34)
.L_34:
        /*003c*/ 	.word	0x00000000
        /*0040*/ 	.short	0x0006
        /*0042*/ 	.short	0x0020
        /*0044*/ 	.byte	0x00, 0xf0, 0x11, 0x00


	//----- nvinfo : EIATTR_KPARAM_INFO
	.align		4
.L_35:
        /*0048*/ 	.byte	0x04, 0x17
        /*004a*/ 	.short	(.L_37 - .L_36)
.L_36:
        /*004c*/ 	.word	0x00000000
        /*0050*/ 	.short	0x0005
        /*0052*/ 	.short	0x001c
        /*0054*/ 	.byte	0x00, 0xf0, 0x11, 0x00


	//----- nvinfo : EIATTR_KPARAM_INFO
	.align		4
.L_37:
        /*0058*/ 	.byte	0x04, 0x17
        /*005a*/ 	.short	(.L_39 - .L_38)
.L_38:
        /*005c*/ 	.word	0x00000000
        /*0060*/ 	.short	0x0004
        /*0062*/ 	.short	0x0018
        /*0064*/ 	.byte	0x00, 0xf0, 0x11, 0x00


	//----- nvinfo : EIATTR_KPARAM_INFO
	.align		4
.L_39:
        /*0068*/ 	.byte	0x04, 0x17
        /*006a*/ 	.short	(.L_41 - .L_40)
.L_40:
        /*006c*/ 	.word	0x00000000
        /*0070*/ 	.short	0x0003
        /*0072*/ 	.short	0x0014
        /*0074*/ 	.byte	0x00, 0xf0, 0x11, 0x00


	//----- nvinfo : EIATTR_KPARAM_INFO
	.align		4
.L_41:
        /*0078*/ 	.byte	0x04, 0x17
        /*007a*/ 	.short	(.L_43 - .L_42)
.L_42:
        /*007c*/ 	.word	0x00000000
        /*0080*/ 	.short	0x0002
        /*0082*/ 	.short	0x0010
        /*0084*/ 	.byte	0x00, 0xf0, 0x11, 0x00


	//----- nvinfo : EIATTR_KPARAM_INFO
	.align		4
.L_43:
        /*0088*/ 	.byte	0x04, 0x17
        /*008a*/ 	.short	(.L_45 - .L_44)
.L_44:
        /*008c*/ 	.word	0x00000000
        /*0090*/ 	.short	0x0001
        /*0092*/ 	.short	0x0008
        /*0094*/ 	.byte	0x00, 0xf5, 0x21, 0x00


	//----- nvinfo : EIATTR_KPARAM_INFO
	.align		4
.L_45:
        /*0098*/ 	.byte	0x04, 0x17
        /*009a*/ 	.short	(.L_47 - .L_46)
.L_46:
        /*009c*/ 	.word	0x00000000
        /*00a0*/ 	.short	0x0000
        /*00a2*/ 	.short	0x0000
        /*00a4*/ 	.byte	0x00, 0xf5, 0x21, 0x00


	//----- nvinfo : EIATTR_SPARSE_MMA_MASK
	.align		4
.L_47:
        /*00a8*/ 	.byte	0x03, 0x50
        /*00aa*/ 	.short	0x0000


	//----- nvinfo : EIATTR_MAXREG_COUNT
	.align		4
        /*00ac*/ 	.byte	0x03, 0x1b
        /*00ae*/ 	.short	0x00ff


	//----- nvinfo : EIATTR_NUM_BARRIERS
	.align		4
        /*00b0*/ 	.byte	0x02, 0x4c
        /*00b2*/ 	.byte	0x01
	.zero		1


	//----- nvinfo : EIATTR_EXTERNS
	.align		4
        /*00b4*/ 	.byte	0x04, 0x0f
        /*00b6*/ 	.short	(.L_49 - .L_48)


	//   ....[0]....
	.align		4
.L_48:
        /*00b8*/ 	.word	index@(vprintf)


	//----- nvinfo : EIATTR_MERCURY_ISA_VERSION
	.align		4
.L_49:
        /*00bc*/ 	.byte	0x03, 0x5f
        /*00be*/ 	.short	0x0101


	//----- nvinfo : EIATTR_VRC_CTA_INIT_COUNT
	.align		4
        /*00c0*/ 	.byte	0x02, 0x4a
	.zero		1
	.zero		1


	//----- nvinfo : EIATTR_SYSCALL_OFFSETS
	.align		4
        /*00c4*/ 	.byte	0x04, 0x46
        /*00c6*/ 	.short	(.L_51 - .L_50)


	//   ....[0]....
.L_50:
        /*00c8*/ 	.word	0x00000590


	//   ....[1]....
        /*00cc*/ 	.word	0x00000bf0


	//----- nvinfo : EIATTR_EXIT_INSTR_OFFSETS
	.align		4
.L_51:
        /*00d0*/ 	.byte	0x04, 0x1c
        /*00d2*/ 	.short	(.L_53 - .L_52)


	//   ....[0]....
.L_52:
        /*00d4*/ 	.word	0x00002ae0


	//   ....[1]....
        /*00d8*/ 	.word	0x00002bc0


	//----- nvinfo : EIATTR_CRS_STACK_SIZE
	.align		4
.L_53:
        /*00dc*/ 	.byte	0x04, 0x1e
        /*00de*/ 	.short	(.L_55 - .L_54)
.L_54:
        /*00e0*/ 	.word	0x00000000


	//----- nvinfo : EIATTR_CBANK_PARAM_SIZE
	.align		4
.L_55:
        /*00e4*/ 	.byte	0x03, 0x19
        /*00e6*/ 	.short	0x0030


	//----- nvinfo : EIATTR_PARAM_CBANK
	.align		4
        /*00e8*/ 	.byte	0x04, 0x0a
        /*00ea*/ 	.short	(.L_57 - .L_56)
	.align		4
.L_56:
        /*00ec*/ 	.word	index@(.nv.constant0._Z14tile_histogramP8ParticlePiiffffiii)
        /*00f0*/ 	.short	0x0380
        /*00f2*/ 	.short	0x0030


	//----- nvinfo : EIATTR_SW_WAR
	.align		4
.L_57:
        /*00f4*/ 	.byte	0x04, 0x36
        /*00f6*/ 	.short	(.L_59 - .L_58)
.L_58:
        /*00f8*/ 	.word	0x00000008
.L_59:


//--------------------- .nv.info._Z18tile_render_kernelPfS_S_S_iffffiiiiS_ii --------------------------
	.section	.nv.info._Z18tile_render_kernelPfS_S_S_iffffiiiiS_ii,"",@"SHT_CUDA_INFO"
	.sectionflags	@""
	.align	4


	//----- nvinfo : EIATTR_CUDA_API_VERSION
	.align		4
        /*0000*/ 	.byte	0x04, 0x37
        /*0002*/ 	.short	(.L_61 - .L_60)
.L_60:
        /*0004*/ 	.word	0x00000082


	//----- nvinfo : EIATTR_KPARAM_INFO
	.align		4
.L_61:
        /*0008*/ 	.byte	0x04, 0x17
        /*000a*/ 	.short	(.L_63 - .L_62)
.L_62:
        /*000c*/ 	.word	0x00000000
        /*0010*/ 	.short	0x000f
        /*0012*/ 	.short	0x0054
        /*0014*/ 	.byte	0x00, 0xf0, 0x11, 0x00


	//----- nvinfo : EIATTR_KPARAM_INFO
	.align		4
.L_63:
        /*0018*/ 	.byte	0x04, 0x17
        /*001a*/ 	.short	(.L_65 - .L_64)
.L_64:
        /*001c*/ 	.word	0x00000000
        /*0020*/ 	.short	0x000e
        /*0022*/ 	.short	0x0050
        /*0024*/ 	.byte	0x00, 0xf0, 0x11, 0x00


	//----- nvinfo : EIATTR_KPARAM_INFO
	.align		4
.L_65:
        /*0028*/ 	.byte	0x04, 0x17
        /*002a*/ 	.short	(.L_67 - .L_66)
.L_66:
        /*002c*/ 	.word	0x00000000
        /*0030*/ 	.short	0x000d
        /*0032*/ 	.short	0x0048
        /*0034*/ 	.byte	0x00, 0xf5, 0x21, 0x00


	//----- nvinfo : EIATTR_KPARAM_INFO
	.align		4
.L_67:
        /*0038*/ 	.byte	0x04, 0x17
        /*003a*/ 	.short	(.L_69 - .L_68)
.L_68:
        /*003c*/ 	.word	0x00000000
        /*0040*/ 	.short	0x000c
        /*0042*/ 	.short	0x0040
        /*0044*/ 	.byte	0x00, 0xf0, 0x11, 0x00


	//----- nvinfo : EIATTR_KPARAM_INFO
	.align		4
.L_69:
        /*0048*/ 	.byte	0x04, 0x17
        /*004a*/ 	.short	(.L_71 - .L_70)
.L_70:
        /*004c*/ 	.word	0x00000000
        /*0050*/ 	.short	0x000b
        /*0052*/ 	.short	0x003c
        /*0054*/ 	.byte	0x00, 0xf0, 0x11, 0x00


	//----- nvinfo : EIATTR_KPARAM_INFO
	.align		4
.L_71:
        /*0058*/ 	.byte	0x04, 0x17
        /*005a*/ 	.short	(.L_73 - .L_72)
.L_72:
        /*005c*/ 	.word	0x00000000
        /*0060*/ 	.short	0x000a
        /*0062*/ 	.short	0x0038
        /*0064*/ 	.byte	0x00, 0xf0, 0x11, 0x00


	//----- nvinfo : EIATTR_KPARAM_INFO
	.align		4
.L_73:
        /*0068*/ 	.byte	0x04, 0x17
        /*006a*/ 	.short	(.L_75 - .L_74)
.L_74:
        /*006c*/ 	.word	0x00000000
        /*0070*/ 	.short	0x0009
        /*0072*/ 	.short	0x0034
        /*0074*/ 	.byte	0x00, 0xf0, 0x11, 0x00


	//----- nvinfo : EIATTR_KPARAM_INFO
	.align		4
.L_75:
        /*0078*/ 	.byte	0x04, 0x17
        /*007a*/ 	.short	(.L_77 - .L_76)
.L_76:
        /*007c*/ 	.word	0x00000000
        /*0080*/ 	.short	0x0008
        /*0082*/ 	.short	0x0030
        /*0084*/ 	.byte	0x00, 0xf0, 0x11, 0x00


	//----- nvinfo : EIATTR_KPARAM_INFO
	.align		4
.L_77:
        /*0088*/ 	.byte	0x04, 0x17
        /*008a*/ 	.short	(.L_79 - .L_78)
.L_78:
        /*008c*/ 	.word	0x00000000
        /*0090*/ 	.short	0x0007
        /*0092*/ 	.short	0x002c
        /*0094*/ 	.byte	0x00, 0xf0, 0x11, 0x00


	//----- nvinfo : EIATTR_KPARAM_INFO
	.align		4
.L_79:
        /*0098*/ 	.byte	0x04, 0x17
        /*009a*/ 	.short	(.L_81 - .L_80)
.L_80:
        /*009c*/ 	.word	0x00000000
        /*00a0*/ 	.short	0x0006
        /*00a2*/ 	.short	0x0028
        /*00a4*/ 	.byte	0x00, 0xf0, 0x11, 0x00


	//----- nvinfo : EIATTR_KPARAM_INFO
	.align		4
.L_81:
        /*00a8*/ 	.byte	0x04, 0x17
        /*00aa*/ 	.short	(.L_83 - .L_82)
.L_82:
        /*00ac*/ 	.word	0x00000000
        /*00b0*/ 	.short	0x0005
        /*00b2*/ 	.short	0x0024
        /*00b4*/ 	.byte	0x00, 0xf0, 0x11, 0x00


	//----- nvinfo : EIATTR_KPARAM_INFO
	.align		4
.L_83:
        /*00b8*/ 	.byte	0x04, 0x17
        /*00ba*/ 	.short	(.L_85 - .L_84)
.L_84:
        /*00bc*/ 	.word	0x00000000
        /*00c0*/ 	.short	0x0004
        /*00c2*/ 	.short	0x0020
        /*00c4*/ 	.byte	0x00, 0xf0, 0x11, 0x00


	//----- nvinfo : EIATTR_KPARAM_INFO
	.align		4
.L_85:
        /*00c8*/ 	.byte	0x04, 0x17
        /*00ca*/ 	.short	(.L_87 - .L_86)
.L_86:
        /*00cc*/ 	.word	0x00000000
        /*00d0*/ 	.short	0x0003
        /*00d2*/ 	.short	0x0018
        /*00d4*/ 	.byte	0x00, 0xf5, 0x21, 0x00


	//----- nvinfo : EIATTR_KPARAM_INFO
	.align		4
.L_87:
        /*00d8*/ 	.byte	0x04, 0x17
        /*00da*/ 	.short	(.L_89 - .L_88)
.L_88:
        /*00dc*/ 	.word	0x00000000
        /*00e0*/ 	.short	0x0002
        /*00e2*/ 	.short	0x0010
        /*00e4*/ 	.byte	0x00, 0xf5, 0x21, 0x00


	//----- nvinfo : EIATTR_KPARAM_INFO
	.align		4
.L_89:
        /*00e8*/ 	.byte	0x04, 0x17
        /*00ea*/ 	.short	(.L_91 - .L_90)
.L_90:
        /*00ec*/ 	.word	0x00000000
        /*00f0*/ 	.short	0x0001
        /*00f2*/ 	.short	0x0008
        /*00f4*/ 	.byte	0x00, 0xf5, 0x21, 0x00


	//----- nvinfo : EIATTR_KPARAM_INFO
	.align		4
.L_91:
        /*00f8*/ 	.byte	0x04, 0x17
        /*00fa*/ 	.short	(.L_93 - .L_92)
.L_92:
        /*00fc*/ 	.word	0x00000000
        /*0100*/ 	.short	0x0000
        /*0102*/ 	.short	0x0000
        /*0104*/ 	.byte	0x00, 0xf5, 0x21, 0x00


	//----- nvinfo : EIATTR_SPARSE_MMA_MASK
	.align		4
.L_93:
        /*0108*/ 	.byte	0x03, 0x50
        /*010a*/ 	.short	0x0000


	//----- nvinfo : EIATTR_MAXREG_COUNT
	.align		4
        /*010c*/ 	.byte	0x03, 0x1b
        /*010e*/ 	.short	0x00ff


	//----- nvinfo : EIATTR_NUM_BARRIERS
	.align		4
        /*0110*/ 	.byte	0x02, 0x4c
        /*0112*/ 	.byte	0x01
	.zero		1


	//----- nvinfo : EIATTR_MERCURY_ISA_VERSION
	.align		4
        /*0114*/ 	.byte	0x03, 0x5f
        /*0116*/ 	.short	0x0101


	//----- nvinfo : EIATTR_VRC_CTA_INIT_COUNT
	.align		4
        /*0118*/ 	.byte	0x02, 0x4a
	.zero		1
	.zero		1


	//----- nvinfo : EIATTR_EXIT_INSTR_OFFSETS
	.align		4
        /*011c*/ 	.byte	0x04, 0x1c
        /*011e*/ 	.short	(.L_95 - .L_94)


	//   ....[0]....
.L_94:
        /*0120*/ 	.word	0x000043e0


	//   ....[1]....
        /*0124*/ 	.word	0x000047b0


	//   ....[2]....
        /*0128*/ 	.word	0x00004fb0


	//----- nvinfo : EIATTR_CRS_STACK_SIZE
	.align		4
.L_95:
        /*012c*/ 	.byte	0x04, 0x1e
        /*012e*/ 	.short	(.L_97 - .L_96)
.L_96:
        /*0130*/ 	.word	0x00000000


	//----- nvinfo : EIATTR_CBANK_PARAM_SIZE
	.align		4
.L_97:
        /*0134*/ 	.byte	0x03, 0x19
        /*0136*/ 	.short	0x0058


	//----- nvinfo : EIATTR_PARAM_CBANK
	.align		4
        /*0138*/ 	.byte	0x04, 0x0a
        /*013a*/ 	.short	(.L_99 - .L_98)
	.align		4
.L_98:
        /*013c*/ 	.word	index@(.nv.constant0._Z18tile_render_kernelPfS_S_S_iffffiiiiS_ii)
        /*0140*/ 	.short	0x0380
        /*0142*/ 	.short	0x0058


	//----- nvinfo : EIATTR_SW_WAR
	.align		4
.L_99:
        /*0144*/ 	.byte	0x04, 0x36
        /*0146*/ 	.short	(.L_101 - .L_100)
.L_100:
        /*0148*/ 	.word	0x00000008
.L_101:


//--------------------- .nv.callgraph             --------------------------
	.section	.nv.callgraph,"",@"SHT_CUDA_CALLGRAPH"
	.align	4
	.sectionentsize	8
	.align		4
        /*0000*/ 	.word	0x00000000
	.align		4
        /*0004*/ 	.word	0xffffffff
	.align		4
        /*0008*/ 	.word	index@(_Z14tile_histogramP8ParticlePiiffffiii)
	.align		4
        /*000c*/ 	.word	index@(vprintf)
	.align		4
        /*0010*/ 	.word	0x00000000
	.align		4
        /*0014*/ 	.word	0xfffffffe
	.align		4
        /*0018*/ 	.word	0x00000000
	.align		4
        /*001c*/ 	.word	0xfffffffd
	.align		4
        /*0020*/ 	.word	0x00000000
	.align		4
        /*0024*/ 	.word	0xfffffffc


//--------------------- .nv.constant4             --------------------------
	.section	.nv.constant4,"a",@progbits
	.align	8
	.align		8
.nv.constant4:
        /*0000*/ 	.dword	vprintf
	.align		8
        /*0008*/ 	.dword	$str
	.align		8
        /*0010*/ 	.dword	$str$1


//--------------------- .text._Z14tile_histogramP8ParticlePiiffffiii --------------------------
	.section	.text._Z14tile_histogramP8ParticlePiiffffiii,"ax",@progbits
	.align	128
        .global         _Z14tile_histogramP8ParticlePiiffffiii
        .type           _Z14tile_histogramP8ParticlePiiffffiii,@function
        .size           _Z14tile_histogramP8ParticlePiiffffiii,(.L_x_220 - _Z14tile_histogramP8ParticlePiiffffiii)
        .other          _Z14tile_histogramP8ParticlePiiffffiii,@"STO_CUDA_ENTRY STV_DEFAULT"
_Z14tile_histogramP8ParticlePiiffffiii:
.text._Z14tile_histogramP8ParticlePiiffffiii:
[----:B------:R-:W0:Y:S01]  /*0000*/  LDC R1, c[0x0][0x37c] ;  /* 0x0000df00ff017b82 */ /* 0x000e220000000800 */
[----:B------:R-:W1:Y:S01]  /*0010*/  LDCU UR8, c[0x0][0x3ac] ;  /* 0x00007580ff0877ac */ /* 0x000e620008000800 */
[----:B------:R-:W2:Y:S06]  /*0020*/  S2R R23, SR_TID.X ;  /* 0x0000000000177919 */ /* 0x000eac0000002100 */
[----:B------:R-:W3:Y:S01]  /*0030*/  LDC R33, c[0x0][0x394] ;  /* 0x0000e500ff217b82 */ /* 0x000ee20000000800 */
[----:B0-----:R-:W-:Y:S01]  /*0040*/  VIADD R1, R1, 0xfffffff0 ;  /* 0xfffffff001017836 */ /* 0x001fe20000000000 */
[----:B------:R-:W0:Y:S01]  /*0050*/  LDCU UR5, c[0x0][0x2fc] ;  /* 0x00005f80ff0577ac */ /* 0x000e220008000800 */
[----:B------:R-:W4:Y:S05]  /*0060*/  LDCU UR4, c[0x0][0x2f8] ;  /* 0x00005f00ff0477ac */ /* 0x000f2a0008000800 */
[----:B------:R-:W5:Y:S01]  /*0070*/  LDC R24, c[0x0][0x360] ;  /* 0x0000d800ff187b82 */ /* 0x000f620000000800 */
[----:B------:R-:W3:Y:S01]  /*0080*/  LDCU UR7, c[0x0][0x398] ;  /* 0x00007300ff0777ac */ /* 0x000ee20008000800 */
[----:B------:R-:W5:Y:S01]  /*0090*/  LDCU UR6, c[0x0][0x370] ;  /* 0x00006e00ff0677ac */ /* 0x000f620008000800 */
[----:B-1----:R-:W-:-:S05]  /*00a0*/  I2FP.F32.S32 R0, UR8 ;  /* 0x0000000800007c45 */ /* 0x002fca0008201400 */
[----:B------:R-:W2:Y:S01]  /*00b0*/  S2UR UR36, SR_CTAID.X ;  /* 0x00000000002479c3 */ /* 0x000ea20000002500 */
[----:B------:R1:W1:Y:S01]  /*00c0*/  MUFU.RSQ R3, R0 ;  /* 0x0000000000037308 */ /* 0x0002620000001400 */
[----:B------:R-:W-:-:S05]  /*00d0*/  VIADD R2, R0, 0xf3000000 ;  /* 0xf300000000027836 */ /* 0x000fca0000000000 */
[----:B------:R-:W-:Y:S02]  /*00e0*/  ISETP.GT.U32.AND P0, PT, R2, 0x727fffff, PT ;  /* 0x727fffff0200780c */ /* 0x000fe40003f04070 */
[----:B----4-:R-:W-:Y:S01]  /*00f0*/  IADD3 R2, P1, PT, R1, UR4, RZ ;  /* 0x0000000401027c10 */ /* 0x010fe2000ff3e0ff */
[----:B---3--:R-:W-:-:S03]  /*0100*/  FADD R33, -R33, UR7 ;  /* 0x0000000721217e21 */ /* 0x008fc60008000100 */
[----:B0-----:R-:W-:Y:S01]  /*0110*/  IADD3.X R18, PT, PT, RZ, UR5, RZ, P1, !PT ;  /* 0x00000005ff127c10 */ /* 0x001fe20008ffe4ff */
[C---:B-----5:R-:W-:Y:S02]  /*0120*/  IMAD R26, R24.reuse, UR6, RZ ;  /* 0x00000006181a7c24 */ /* 0x060fe4000f8e02ff */
[----:B--2---:R-:W-:-:S04]  /*0130*/  IMAD R25, R24, UR36, R23 ;  /* 0x0000002418197c24 */ /* 0x004fc8000f8e0217 */
[----:B-1----:R-:W-:Y:S05]  /*0140*/  @!P0 BRA `(.L_x_0) ;  /* 0x0000000000108947 */ /* 0x002fea0003800000 */
[----:B------:R-:W-:-:S07]  /*0150*/  MOV R6, 0x170 ;  /* 0x0000017000067802 */ /* 0x000fce0000000f00 */
[----:B------:R-:W-:Y:S05]  /*0160*/  CALL.REL.NOINC `($__internal_0_$__cuda_sm20_sqrt_rn_f32_slowpath) ;  /* 0x0000002800987944 */ /* 0x000fea0003c00000 */
[----:B------:R-:W-:Y:S01]  /*0170*/  IMAD.MOV.U32 R19, RZ, RZ, R3 ;  /* 0x000000ffff137224 */ /* 0x000fe200078e0003 */
[----:B------:R-:W-:Y:S06]  /*0180*/  BRA `(.L_x_1) ;  /* 0x0000000000107947 */ /* 0x000fec0003800000 */
.L_x_0:
[----:B------:R-:W-:Y:S01]  /*0190*/  FMUL.FTZ R19, R0, R3 ;  /* 0x0000000300137220 */ /* 0x000fe20000410000 */
[----:B------:R-:W-:-:S03]  /*01a0*/  FMUL.FTZ R3, R3, 0.5 ;  /* 0x3f00000003037820 */ /* 0x000fc60000410000 */
[----:B------:R-:W-:-:S04]  /*01b0*/  FFMA R0, -R19, R19, R0 ;  /* 0x0000001313007223 */ /* 0x000fc80000000100 */
[----:B------:R-:W-:-:S07]  /*01c0*/  FFMA R19, R0, R3, R19 ;  /* 0x0000000300137223 */ /* 0x000fce0000000013 */
.L_x_1:
[----:B------:R-:W0:Y:S08]  /*01d0*/  MUFU.RCP R0, R19 ;  /* 0x0000001300007308 */ /* 0x000e300000001000 */
[----:B------:R-:W1:Y:S01]  /*01e0*/  FCHK P0, R33, R19 ;  /* 0x0000001321007302 */ /* 0x000e620000000000 */
[----:B0-----:R-:W-:-:S04]  /*01f0*/  FFMA R3, R0, -R19, 1 ;  /* 0x3f80000000037423 */ /* 0x001fc80000000813 */
[----:B------:R-:W-:-:S04]  /*0200*/  FFMA R0, R0, R3, R0 ;  /* 0x0000000300007223 */ /* 0x000fc80000000000 */
[----:B------:R-:W-:-:S04]  /*0210*/  FFMA R4, R33, R0, RZ ;  /* 0x0000000021047223 */ /* 0x000fc800000000ff */
[----:B------:R-:W-:-:S04]  /*0220*/  FFMA R27, R4, -R19, R33 ;  /* 0x80000013041b7223 */ /* 0x000fc80000000021 */
[----:B------:R-:W-:Y:S01]  /*0230*/  FFMA R27, R0, R27, R4 ;  /* 0x0000001b001b7223 */ /* 0x000fe20000000004 */
[----:B-1----:R-:W-:Y:S06]  /*0240*/  @!P0 BRA `(.L_x_2) ;  /* 0x0000000000108947 */ /* 0x002fec0003800000 */
[----:B------:R-:W-:Y:S02]  /*0250*/  MOV R8, R19 ;  /* 0x0000001300087202 */ /* 0x000fe40000000f00 */
[----:B------:R-:W-:-:S07]  /*0260*/  MOV R4, 0x280 ;  /* 0x0000028000047802 */ /* 0x000fce0000000f00 */
[----:B------:R-:W-:Y:S05]  /*0270*/  CALL.REL.NOINC `($__internal_1_$__cuda_sm3x_div_rn_noftz_f32_slowpath) ;  /* 0x0000002800b07944 */ /* 0x000fea0003c00000 */
[----:B------:R-:W-:-:S07]  /*0280*/  IMAD.MOV.U32 R27, RZ, RZ, R0 ;  /* 0x000000ffff1b7224 */ /* 0x000fce00078e0000 */
.L_x_2:
[----:B------:R-:W0:Y:S01]  /*0290*/  LDC R33, c[0x0][0x39c] ;  /* 0x0000e700ff217b82 */ /* 0x000e220000000800 */
[----:B------:R-:W0:Y:S01]  /*02a0*/  LDCU UR4, c[0x0][0x3a0] ;  /* 0x00007400ff0477ac */ /* 0x000e220008000800 */
[----:B------:R-:W1:Y:S02]  /*02b0*/  MUFU.RCP R28, R19 ;  /* 0x00000013001c7308 */ /* 0x000e640000001000 */
[----:B-1----:R-:W-:-:S04]  /*02c0*/  FFMA R3, R28, -R19, 1 ;  /* 0x3f8000001c037423 */ /* 0x002fc80000000813 */
[----:B------:R-:W-:Y:S01]  /*02d0*/  FFMA R28, R28, R3, R28 ;  /* 0x000000031c1c7223 */ /* 0x000fe2000000001c */
[----:B0-----:R-:W-:-:S04]  /*02e0*/  FADD R33, -R33, UR4 ;  /* 0x0000000421217e21 */ /* 0x001fc80008000100 */
[----:B------:R-:W0:Y:S01]  /*02f0*/  FCHK P0, R33, R19 ;  /* 0x0000001321007302 */ /* 0x000e220000000000 */
[----:B------:R-:W-:-:S04]  /*0300*/  FFMA R0, R28, R33, RZ ;  /* 0x000000211c007223 */ /* 0x000fc800000000ff */
[----:B------:R-:W-:-:S04]  /*0310*/  FFMA R3, R0, -R19, R33 ;  /* 0x8000001300037223 */ /* 0x000fc80000000021 */
[----:B------:R-:W-:Y:S01]  /*0320*/  FFMA R28, R28, R3, R0 ;  /* 0x000000031c1c7223 */ /* 0x000fe20000000000 */
[----:B0-----:R-:W-:Y:S06]  /*0330*/  @!P0 BRA `(.L_x_3) ;  /* 0x0000000000108947 */ /* 0x001fec0003800000 */
[----:B------:R-:W-:Y:S02]  /*0340*/  MOV R8, R19 ;  /* 0x0000001300087202 */ /* 0x000fe40000000f00 */
[----:B------:R-:W-:-:S07]  /*0350*/  MOV R4, 0x370 ;  /* 0x0000037000047802 */ /* 0x000fce0000000f00 */
[----:B------:R-:W-:Y:S05]  /*0360*/  CALL.REL.NOINC `($__internal_1_$__cuda_sm3x_div_rn_noftz_f32_slowpath) ;  /* 0x0000002800747944 */ /* 0x000fea0003c00000 */
[----:B------:R-:W-:-:S07]  /*0370*/  IMAD.MOV.U32 R28, RZ, RZ, R0 ;  /* 0x000000ffff1c7224 */ /* 0x000fce00078e0000 */
.L_x_3:
[----:B------:R-:W-:Y:S01]  /*0380*/  ISETP.NE.AND P0, PT, R25, RZ, PT ;  /* 0x000000ff1900720c */ /* 0x000fe20003f05270 */
[----:B------:R-:W0:Y:S01]  /*0390*/  LDCU UR37, c[0x0][0x39c] ;  /* 0x00007380ff2577ac */ /* 0x000e220008000800 */
[----:B------:R-:W-:Y:S01]  /*03a0*/  BSSY.RECONVERGENT B6, `(.L_x_4) ;  /* 0x0000020000067945 */ /* 0x000fe20003800200 */
[----:B------:R-:W1:Y:S10]  /*03b0*/  LDCU UR38, c[0x0][0x390] ;  /* 0x00007200ff2677ac */ /* 0x000e740008000800 */
[----:B------:R-:W-:Y:S05]  /*03c0*/  @P0 BRA `(.L_x_5) ;  /* 0x0000000000740947 */ /* 0x000fea0003800000 */
[----:B------:R-:W2:Y:S01]  /*03d0*/  I2F.U32.RP R3, R26 ;  /* 0x0000001a00037306 */ /* 0x000ea20000209000 */
[----:B------:R-:W3:Y:S01]  /*03e0*/  LDCU UR4, c[0x0][0x390] ;  /* 0x00007200ff0477ac */ /* 0x000ee20008000800 */
[----:B------:R-:W-:Y:S01]  /*03f0*/  IMAD.MOV R7, RZ, RZ, -R26 ;  /* 0x000000ffff077224 */ /* 0x000fe200078e0a1a */
[----:B------:R-:W-:Y:S01]  /*0400*/  ISETP.NE.U32.AND P2, PT, R26, RZ, PT ;  /* 0x000000ff1a00720c */ /* 0x000fe20003f45070 */
[----:B------:R-:W-:-:S04]  /*0410*/  IMAD.MOV.U32 R6, RZ, RZ, R2 ;  /* 0x000000ffff067224 */ /* 0x000fc800078e0002 */
[----:B--2---:R-:W2:Y:S02]  /*0420*/  MUFU.RCP R3, R3 ;  /* 0x0000000300037308 */ /* 0x004ea40000001000 */
[----:B--2---:R-:W-:-:S06]  /*0430*/  IADD3 R4, PT, PT, R3, 0xffffffe, RZ ;  /* 0x0ffffffe03047810 */ /* 0x004fcc0007ffe0ff */
[----:B------:R2:W4:Y:S02]  /*0440*/  F2I.FTZ.U32.TRUNC.NTZ R5, R4 ;  /* 0x0000000400057305 */ /* 0x000524000021f000 */
[----:B--2---:R-:W-:Y:S02]  /*0450*/  HFMA2 R4, -RZ, RZ, 0, 0 ;  /* 0x00000000ff047431 */ /* 0x004fe400000001ff */
[----:B----4-:R-:W-:-:S04]  /*0460*/  IMAD R7, R7, R5, RZ ;  /* 0x0000000507077224 */ /* 0x010fc800078e02ff */
[----:B------:R-:W-:Y:S01]  /*0470*/  IMAD.HI.U32 R0, R5, R7, R4 ;  /* 0x0000000705007227 */ /* 0x000fe200078e0004 */
[----:B------:R-:W-:-:S05]  /*0480*/  MOV R7, R18 ;  /* 0x0000001200077202 */ /* 0x000fca0000000f00 */
[----:B---3--:R-:W-:-:S04]  /*0490*/  IMAD.HI.U32 R0, R0, UR4, RZ ;  /* 0x0000000400007c27 */ /* 0x008fc8000f8e00ff */
[----:B------:R-:W-:-:S04]  /*04a0*/  IMAD.MOV R5, RZ, RZ, -R0 ;  /* 0x000000ffff057224 */ /* 0x000fc800078e0a00 */
[----:B------:R-:W-:Y:S01]  /*04b0*/  IMAD R3, R26, R5, UR4 ;  /* 0x000000041a037e24 */ /* 0x000fe2000f8e0205 */
[----:B------:R-:W2:Y:S04]  /*04c0*/  LDCU.64 UR4, c[0x4][0x8] ;  /* 0x01000100ff0477ac */ /* 0x000ea80008000a00 */
[----:B------:R-:W-:-:S13]  /*04d0*/  ISETP.GE.U32.AND P0, PT, R3, R26, PT ;  /* 0x0000001a0300720c */ /* 0x000fda0003f06070 */
[----:B------:R-:W-:Y:S01]  /*04e0*/  @P0 IADD3 R3, PT, PT, -R26, R3, RZ ;  /* 0x000000031a030210 */ /* 0x000fe20007ffe1ff */
[----:B------:R-:W-:Y:S01]  /*04f0*/  @P0 VIADD R0, R0, 0x1 ;  /* 0x0000000100000836 */ /* 0x000fe20000000000 */
[----:B--2---:R-:W-:Y:S01]  /*0500*/  MOV R5, UR5 ;  /* 0x0000000500057c02 */ /* 0x004fe20008000f00 */
[----:B------:R-:W-:Y:S01]  /*0510*/  IMAD.U32 R4, RZ, RZ, UR4 ;  /* 0x00000004ff047e24 */ /* 0x000fe2000f8e00ff */
[----:B------:R-:W-:Y:S02]  /*0520*/  ISETP.GE.U32.AND P1, PT, R3, R26, PT ;  /* 0x0000001a0300720c */ /* 0x000fe40003f26070 */
[----:B------:R-:W-:-:S04]  /*0530*/  MOV R3, 0x0 ;  /* 0x0000000000037802 */ /* 0x000fc80000000f00 */
[----:B------:R2:W3:Y:S07]  /*0540*/  LDC.64 R8, c[0x4][R3] ;  /* 0x0100000003087b82 */ /* 0x0004ee0000000a00 */
[----:B------:R-:W-:Y:S02]  /*0550*/  @P1 IADD3 R0, PT, PT, R0, 0x1, RZ ;  /* 0x0000000100001810 */ /* 0x000fe40007ffe0ff */
[----:B------:R-:W-:-:S05]  /*0560*/  @!P2 LOP3.LUT R0, RZ, R26, RZ, 0x33, !PT ;  /* 0x0000001aff00a212 */ /* 0x000fca00078e33ff */
[----:B------:R2:W-:Y:S02]  /*0570*/  STL [R1], R0 ;  /* 0x0000000001007387 */ /* 0x0005e40000100800 */
[----:B------:R-:W-:-:S07]  /*0580*/  LEPC R20, `(.L_x_5) ;  /* 0x000000001014794e */ /* 0x000fce0000000000 */
[----:B0123--:R-:W-:Y:S05]  /*0590*/  CALL.ABS.NOINC R8 ;  /* 0x0000000008007343 */ /* 0x00ffea0003c00000 */
.L_x_5:
[----:B01----:R-:W-:Y:S05]  /*05a0*/  BSYNC.RECONVERGENT B6 ;  /* 0x0000000000067941 */ /* 0x003fea0003800200 */
.L_x_4:
[----:B------:R-:W-:Y:S01]  /*05b0*/  ISETP.GT.AND P0, PT, R25, 0x9c3, PT ;  /* 0x000009c31900780c */ /* 0x000fe20003f04270 */
[----:B------:R-:W-:-:S12]  /*05c0*/  BSSY.RECONVERGENT B0, `(.L_x_6) ;  /* 0x0000041000007945 */ /* 0x000fd80003800200 */
[----:B------:R-:W-:Y:S05]  /*05d0*/  @P0 BRA `(.L_x_7) ;  /* 0x0000000000fc0947 */ /* 0x000fea0003800000 */
[----:B------:R-:W0:Y:S01]  /*05e0*/  I2F.U32.RP R6, R24 ;  /* 0x0000001800067306 */ /* 0x000e220000209000 */
[----:B------:R-:W-:Y:S01]  /*05f0*/  IADD3 R0, PT, PT, R25, R24, RZ ;  /* 0x0000001819007210 */ /* 0x000fe20007ffe0ff */
[----:B------:R-:W-:Y:S01]  /*0600*/  BSSY.RECONVERGENT B1, `(.L_x_8) ;  /* 0x000002c000017945 */ /* 0x000fe20003800200 */
[----:B------:R-:W-:Y:S02]  /*0610*/  ISETP.NE.U32.AND P3, PT, R24, RZ, PT ;  /* 0x000000ff1800720c */ /* 0x000fe40003f65070 */
[----:B------:R-:W-:-:S05]  /*0620*/  VIMNMX R3, PT, PT, R0, 0x9c4, !PT ;  /* 0x000009c400037848 */ /* 0x000fca0007fe0100 */
[----:B------:R-:W-:-:S04]  /*0630*/  IMAD.IADD R3, R3, 0x1, -R0 ;  /* 0x0000000103037824 */ /* 0x000fc800078e0a00 */
[C---:B------:R-:W-:Y:S01]  /*0640*/  VIADD R7, R3.reuse, 0xffffffff ;  /* 0xffffffff03077836 */ /* 0x040fe20000000000 */
[----:B0-----:R-:W0:Y:S01]  /*0650*/  MUFU.RCP R6, R6 ;  /* 0x0000000600067308 */ /* 0x001e220000001000 */
[----:B------:R-:W-:-:S13]  /*0660*/  ISETP.NE.AND P0, PT, R3, RZ, PT ;  /* 0x000000ff0300720c */ /* 0x000fda0003f05270 */
[----:B------:R-:W-:Y:S02]  /*0670*/  @!P0 IMAD.MOV R7, RZ, RZ, R3 ;  /* 0x000000ffff078224 */ /* 0x000fe400078e0203 */
[----:B0-----:R-:W-:-:S04]  /*0680*/  VIADD R4, R6, 0xffffffe ;  /* 0x0ffffffe06047836 */ /* 0x001fc80000000000 */
[----:B------:R0:W1:Y:S02]  /*0690*/  F2I.FTZ.U32.TRUNC.NTZ R5, R4 ;  /* 0x0000000400057305 */ /* 0x000064000021f000 */
[----:B0-----:R-:W-:Y:S01]  /*06a0*/  HFMA2 R4, -RZ, RZ, 0, 0 ;  /* 0x00000000ff047431 */ /* 0x001fe200000001ff */
[----:B-1----:R-:W-:-:S05]  /*06b0*/  IADD3 R9, PT, PT, RZ, -R5, RZ ;  /* 0x80000005ff097210 */ /* 0x002fca0007ffe0ff */
[----:B------:R-:W-:-:S04]  /*06c0*/  IMAD R9, R9, R24, RZ ;  /* 0x0000001809097224 */ /* 0x000fc800078e02ff */
[----:B------:R-:W-:-:S06]  /*06d0*/  IMAD.HI.U32 R0, R5, R9, R4 ;  /* 0x0000000905007227 */ /* 0x000fcc00078e0004 */
[----:B------:R-:W-:-:S05]  /*06e0*/  IMAD.HI.U32 R3, R0, R7, RZ ;  /* 0x0000000700037227 */ /* 0x000fca00078e00ff */
[----:B------:R-:W-:-:S05]  /*06f0*/  IADD3 R0, PT, PT, -R3, RZ, RZ ;  /* 0x000000ff03007210 */ /* 0x000fca0007ffe1ff */
[----:B------:R-:W-:Y:S01]  /*0700*/  IMAD R7, R24, R0, R7 ;  /* 0x0000000018077224 */ /* 0x000fe200078e0207 */
[----:B------:R-:W-:-:S04]  /*0710*/  SEL R0, RZ, 0x1, !P0 ;  /* 0x00000001ff007807 */ /* 0x000fc80004000000 */
[----:B------:R-:W-:-:S13]  /*0720*/  ISETP.GE.U32.AND P1, PT, R7, R24, PT ;  /* 0x000000180700720c */ /* 0x000fda0003f26070 */
[----:B------:R-:W-:Y:S01]  /*0730*/  @P1 IMAD.IADD R7, R7, 0x1, -R24 ;  /* 0x0000000107071824 */ /* 0x000fe200078e0a18 */
[----:B------:R-:W-:-:S04]  /*0740*/  @P1 IADD3 R3, PT, PT, R3, 0x1, RZ ;  /* 0x0000000103031810 */ /* 0x000fc80007ffe0ff */
[----:B------:R-:W-:-:S13]  /*0750*/  ISETP.GE.U32.AND P2, PT, R7, R24, PT ;  /* 0x000000180700720c */ /* 0x000fda0003f46070 */
[----:B------:R-:W-:Y:S01]  /*0760*/  @P2 VIADD R3, R3, 0x1 ;  /* 0x0000000103032836 */ /* 0x000fe20000000000 */
[----:B------:R-:W-:-:S04]  /*0770*/  @!P3 LOP3.LUT R3, RZ, R24, RZ, 0x33, !PT ;  /* 0x00000018ff03b212 */ /* 0x000fc800078e33ff */
[----:B------:R-:W-:-:S04]  /*0780*/  IADD3 R0, PT, PT, R0, R3, RZ ;  /* 0x0000000300007210 */ /* 0x000fc80007ffe0ff */
[C---:B------:R-:W-:Y:S02]  /*0790*/  LOP3.LUT R3, R0.reuse, 0x3, RZ, 0xc0, !PT ;  /* 0x0000000300037812 */ /* 0x040fe400078ec0ff */
[----:B------:R-:W-:Y:S02]  /*07a0*/  ISETP.GE.U32.AND P1, PT, R0, 0x3, PT ;  /* 0x000000030000780c */ /* 0x000fe40003f26070 */
[----:B------:R-:W-:Y:S01]  /*07b0*/  ISETP.NE.AND P0, PT, R3, 0x3, PT ;  /* 0x000000030300780c */ /* 0x000fe20003f05270 */
[----:B------:R-:W-:-:S12]  /*07c0*/  IMAD.MOV.U32 R3, RZ, RZ, R25 ;  /* 0x000000ffff037224 */ /* 0x000fd800078e0019 */
[----:B------:R-:W-:Y:S05]  /*07d0*/  @!P0 BRA `(.L_x_9) ;  /* 0x0000000000388947 */ /* 0x000fea0003800000 */
[----:B------:R-:W0:Y:S01]  /*07e0*/  S2UR UR5, SR_CgaCtaId ;  /* 0x00000000000579c3 */ /* 0x000e220000008800 */
[----:B------:R-:W-:Y:S01]  /*07f0*/  IADD3 R0, PT, PT, R0, 0x1, RZ ;  /* 0x0000000100007810 */ /* 0x000fe20007ffe0ff */
[----:B------:R-:W-:-:S03]  /*0800*/  UMOV UR4, 0x400 ;  /* 0x0000040000047882 */ /* 0x000fc60000000000 */
[----:B------:R-:W-:-:S05]  /*0810*/  LOP3.LUT R0, R0, 0x3, RZ, 0xc0, !PT ;  /* 0x0000000300007812 */ /* 0x000fca00078ec0ff */
[C---:B------:R-:W-:Y:S01]  /*0820*/  VIADD R3, R0.reuse, UR36 ;  /* 0x0000002400037c36 */ /* 0x040fe20008000000 */
[----:B------:R-:W-:-:S03]  /*0830*/  IADD3 R0, PT, PT, -R0, RZ, RZ ;  /* 0x000000ff00007210 */ /* 0x000fc60007ffe1ff */
[----:B------:R-:W-:Y:S01]  /*0840*/  IMAD R3, R3, R24, R23 ;  /* 0x0000001803037224 */ /* 0x000fe200078e0217 */
[----:B0-----:R-:W-:-:S06]  /*0850*/  ULEA UR4, UR5, UR4, 0x18 ;  /* 0x0000000405047291 */ /* 0x001fcc000f8ec0ff */
[----:B------:R-:W-:-:S07]  /*0860*/  LEA R5, R25, UR4, 0x2 ;  /* 0x0000000419057c11 */ /* 0x000fce000f8e10ff */
.L_x_10:
[----:B------:R-:W-:Y:S01]  /*0870*/  VIADD R0, R0, 0x1 ;  /* 0x0000000100007836 */ /* 0x000fe20000000000 */
[----:B------:R0:W-:Y:S04]  /*0880*/  STS [R5], RZ ;  /* 0x000000ff05007388 */ /* 0x0001e80000000800 */
[----:B------:R-:W-:Y:S02]  /*0890*/  ISETP.NE.AND P0, PT, R0, RZ, PT ;  /* 0x000000ff0000720c */ /* 0x000fe40003f05270 */
[----:B0-----:R-:W-:-:S11]  /*08a0*/  LEA R5, R24, R5, 0x2 ;  /* 0x0000000518057211 */ /* 0x001fd600078e10ff */
[----:B------:R-:W-:Y:S05]  /*08b0*/  @P0 BRA `(.L_x_10) ;  /* 0xfffffffc00ec0947 */ /* 0x000fea000383ffff */
.L_x_9:
[----:B------:R-:W-:Y:S05]  /*08c0*/  BSYNC.RECONVERGENT B1 ;  /* 0x0000000000017941 */ /* 0x000fea0003800200 */
.L_x_8:
[----:B------:R-:W-:Y:S05]  /*08d0*/  @!P1 BRA `(.L_x_7) ;  /* 0x00000000003c9947 */ /* 0x000fea0003800000 */
[----:B------:R-:W0:Y:S01]  /*08e0*/  S2UR UR5, SR_CgaCtaId ;  /* 0x00000000000579c3 */ /* 0x000e220000008800 */
[----:B------:R-:W-:Y:S02]  /*08f0*/  UMOV UR4, 0x400 ;  /* 0x0000040000047882 */ /* 0x000fe40000000000 */
[----:B0-----:R-:W-:-:S06]  /*0900*/  ULEA UR4, UR5, UR4, 0x18 ;  /* 0x0000000405047291 */ /* 0x001fcc000f8ec0ff */
[----:B------:R-:W-:-:S07]  /*0910*/  LEA R5, R3, UR4, 0x2 ;  /* 0x0000000403057c11 */ /* 0x000fce000f8e10ff */
.L_x_11:
[C-C-:B-1----:R-:W-:Y:S01]  /*0920*/  IMAD R0, R24.reuse, 0x4, R5.reuse ;  /* 0x0000000418007824 */ /* 0x142fe200078e0205 */
[C---:B------:R-:W-:Y:S01]  /*0930*/  LEA R4, R24.reuse, R5, 0x3 ;  /* 0x0000000518047211 */ /* 0x040fe200078e18ff */
[C---:B------:R-:W-:Y:S01]  /*0940*/  IMAD R6, R24.reuse, 0xc, R5 ;  /* 0x0000000c18067824 */ /* 0x040fe200078e0205 */
[----:B------:R0:W-:Y:S01]  /*0950*/  STS [R5], RZ ;  /* 0x000000ff05007388 */ /* 0x0001e20000000800 */
[----:B------:R-:W-:-:S03]  /*0960*/  IMAD R3, R24, 0x4, R3 ;  /* 0x0000000418037824 */ /* 0x000fc600078e0203 */
[----:B------:R1:W-:Y:S02]  /*0970*/  STS [R0], RZ ;  /* 0x000000ff00007388 */ /* 0x0003e40000000800 */
[----:B------:R-:W-:Y:S02]  /*0980*/  ISETP.GE.AND P0, PT, R3, 0x9c4, PT ;  /* 0x000009c40300780c */ /* 0x000fe40003f06270 */
[----:B------:R1:W-:Y:S01]  /*0990*/  STS [R4], RZ ;  /* 0x000000ff04007388 */ /* 0x0003e20000000800 */
[----:B0-----:R-:W-:-:S03]  /*09a0*/  LEA R5, R24, R5, 0x4 ;  /* 0x0000000518057211 */ /* 0x001fc600078e20ff */
[----:B------:R1:W-:Y:S07]  /*09b0*/  STS [R6], RZ ;  /* 0x000000ff06007388 */ /* 0x0003ee0000000800 */
[----:B------:R-:W-:Y:S05]  /*09c0*/  @!P0 BRA `(.L_x_11) ;  /* 0xfffffffc00d48947 */ /* 0x000fea000383ffff */
.L_x_7:
[----:B------:R-:W-:Y:S05]  /*09d0*/  BSYNC.RECONVERGENT B0 ;  /* 0x0000000000007941 */ /* 0x000fea0003800200 */
.L_x_6:
[----:B------:R-:W0:Y:S01]  /*09e0*/  LDCU UR4, c[0x0][0x390] ;  /* 0x00007200ff0477ac */ /* 0x000e220008000800 */
[----:B------:R-:W2:Y:S01]  /*09f0*/  LDC.64 R16, c[0x0][0x358] ;  /* 0x0000d600ff107b82 */ /* 0x000ea20000000a00 */
[----:B0-----:R-:W-:-:S13]  /*0a00*/  ISETP.GE.AND P0, PT, R25, UR4, PT ;  /* 0x0000000419007c0c */ /* 0x001fda000bf06270 */
[----:B------:R-:W-:Y:S05]  /*0a10*/  @P0 BRA `(.L_x_12) ;  /* 0x0000002000200947 */ /* 0x000fea0003800000 */
[----:B------:R-:W0:Y:S02]  /*0a20*/  F2I.TRUNC.NTZ R29, R19 ;  /* 0x00000013001d7305 */ /* 0x000e24000020f100 */
[----:B0-----:R-:W-:-:S07]  /*0a30*/  I2FP.F32.S32 R29, R29 ;  /* 0x0000001d001d7245 */ /* 0x001fce0000201400 */
.L_x_87:
[----:B01----:R-:W0:Y:S01]  /*0a40*/  LDC.64 R4, c[0x0][0x380] ;  /* 0x0000e000ff047b82 */ /* 0x003e220000000a00 */
[----:B------:R-:W-:Y:S05]  /*0a50*/  YIELD ;  /* 0x0000000000007946 */ /* 0x000fea0003800000 */
[C---:B--2---:R-:W-:Y:S02]  /*0a60*/  R2UR UR8, R16.reuse ;  /* 0x00000000100872ca */ /* 0x044fe400000e0000 */
[----:B------:R-:W-:Y:S02]  /*0a70*/  R2UR UR9, R17 ;  /* 0x00000000110972ca */ /* 0x000fe400000e0000 */
[----:B------:R-:W-:-:S02]  /*0a80*/  R2UR UR4, R16 ;  /* 0x00000000100472ca */ /* 0x000fc400000e0000 */
[C---:B------:R-:W-:Y:S02]  /*0a90*/  R2UR UR5, R17.reuse ;  /* 0x00000000110572ca */ /* 0x040fe400000e0000 */
[----:B------:R-:W-:Y:S02]  /*0aa0*/  R2UR UR6, R16 ;  /* 0x00000000100672ca */ /* 0x000fe400000e0000 */
[----:B------:R-:W-:Y:S01]  /*0ab0*/  R2UR UR7, R17 ;  /* 0x00000000110772ca */ /* 0x000fe200000e0000 */
[----:B0-----:R-:W-:-:S05]  /*0ac0*/  IMAD.WIDE R4, R25, 0x14, R4 ;  /* 0x0000001419047825 */ /* 0x001fca00078e0204 */
[----:B------:R-:W2:Y:S01]  /*0ad0*/  LDG.E R30, desc[UR8][R4.64+0x10] ;  /* 0x00001008041e7981 */ /* 0x000ea2000c1e1900 */
[----:B------:R-:W-:Y:S01]  /*0ae0*/  ISETP.NE.AND P0, PT, R23, RZ, PT ;  /* 0x000000ff1700720c */ /* 0x000fe20003f05270 */
[----:B------:R-:W-:Y:S02]  /*0af0*/  BSSY.RECONVERGENT B6, `(.L_x_13) ;  /* 0x0000011000067945 */ /* 0x000fe40003800200 */
[----:B------:R0:W5:Y:S04]  /*0b00*/  LDG.E R19, desc[UR4][R4.64] ;  /* 0x0000000404137981 */ /* 0x000168000c1e1900 */
[----:B------:R0:W5:Y:S01]  /*0b10*/  LDG.E R22, desc[UR6][R4.64+0x4] ;  /* 0x0000040604167981 */ /* 0x000162000c1e1900 */
[----:B--2---:R-:W-:-:S05]  /*0b20*/  FADD R31, R30, R30 ;  /* 0x0000001e1e1f7221 */ /* 0x004fca0000000000 */
[----:B0-----:R-:W-:Y:S05]  /*0b30*/  @P0 BRA `(.L_x_14) ;  /* 0x0000000000300947 */ /* 0x001fea0003800000 */
[----:B-----5:R-:W-:Y:S01]  /*0b40*/  F2F.F64.F32 R8, R19 ;  /* 0x0000001300087310 */ /* 0x020fe20000201800 */
[----:B------:R-:W-:Y:S01]  /*0b50*/  MOV R12, 0x0 ;  /* 0x00000000000c7802 */ /* 0x000fe20000000f00 */
[----:B------:R-:W0:Y:S01]  /*0b60*/  LDCU.64 UR4, c[0x4][0x10] ;  /* 0x01000200ff0477ac */ /* 0x000e220008000a00 */
[----:B------:R-:W-:Y:S01]  /*0b70*/  IMAD.MOV.U32 R6, RZ, RZ, R2 ;  /* 0x000000ffff067224 */ /* 0x000fe200078e0002 */
[----:B------:R-:W-:-:S03]  /*0b80*/  MOV R7, R18 ;  /* 0x0000001200077202 */ /* 0x000fc60000000f00 */
[----:B------:R-:W1:Y:S01]  /*0b90*/  LDC.64 R12, c[0x4][R12] ;  /* 0x010000000c0c7b82 */ /* 0x000e620000000a00 */
[----:B------:R-:W2:Y:S01]  /*0ba0*/  F2F.F64.F32 R10, R22 ;  /* 0x00000016000a7310 */ /* 0x000ea20000201800 */
[----:B0-----:R-:W-:Y:S01]  /*0bb0*/  IMAD.U32 R4, RZ, RZ, UR4 ;  /* 0x00000004ff047e24 */ /* 0x001fe2000f8e00ff */
[----:B------:R-:W-:Y:S01]  /*0bc0*/  MOV R5, UR5 ;  /* 0x0000000500057c02 */ /* 0x000fe20008000f00 */
[----:B--2---:R0:W-:Y:S06]  /*0bd0*/  STL.128 [R1], R8 ;  /* 0x0000000801007387 */ /* 0x0041ec0000100c00 */
[----:B------:R-:W-:-:S07]  /*0be0*/  LEPC R20, `(.L_x_14) ;  /* 0x000000001014794e */ /* 0x000fce0000000000 */
[----:B01----:R-:W-:Y:S05]  /*0bf0*/  CALL.ABS.NOINC R12 ;  /* 0x000000000c007343 */ /* 0x003fea0003c00000 */
.L_x_14:
[----:B------:R-:W-:Y:S05]  /*0c00*/  BSYNC.RECONVERGENT B6 ;  /* 0x0000000000067941 */ /* 0x000fea0003800200 */
.L_x_13:
[----:B------:R-:W0:Y:S01]  /*0c10*/  LDC R12, c[0x0][0x394] ;  /* 0x0000e500ff0c7b82 */ /* 0x000e220000000800 */
[----:B-----5:R-:W-:Y:S01]  /*0c20*/  FSETP.GEU.AND P0, PT, R22, UR37, PT ;  /* 0x0000002516007c0b */ /* 0x020fe2000bf0e000 */
[----:B------:R-:W-:Y:S01]  /*0c30*/  BSSY.RECONVERGENT B2, `(.L_x_15) ;  /* 0x0000027000027945 */ /* 0x000fe20003800200 */
[----:B------:R-:W-:Y:S02]  /*0c40*/  IMAD.MOV.U32 R15, RZ, RZ, -0x64 ;  /* 0xffffff9cff0f7424 */ /* 0x000fe400078e00ff */
[----:B0-----:R-:W-:-:S13]  /*0c50*/  FSETP.LT.OR P1, PT, R19, R12, !P0 ;  /* 0x0000000c1300720b */ /* 0x001fda0004721400 */
[----:B------:R-:W-:Y:S05]  /*0c60*/  @P1 BRA `(.L_x_16) ;  /* 0x00000000008c1947 */ /* 0x000fea0003800000 */
[----:B------:R-:W0:Y:S01]  /*0c70*/  MUFU.RCP R0, R27 ;  /* 0x0000001b00007308 */ /* 0x000e220000001000 */
[----:B------:R-:W-:Y:S01]  /*0c80*/  FADD R33, RZ, R19 ;  /* 0x00000013ff217221 */ /* 0x000fe20000000000 */
[----:B------:R-:W-:Y:S01]  /*0c90*/  BSSY.RECONVERGENT B3, `(.L_x_17) ;  /* 0x000000d000037945 */ /* 0x000fe20003800200 */
[----:B------:R-:W-:Y:S02]  /*0ca0*/  FADD R11, RZ, R22 ;  /* 0x00000016ff0b7221 */ /* 0x000fe40000000000 */
[----:B------:R-:W-:-:S04]  /*0cb0*/  FADD R33, R33, -R12 ;  /* 0x8000000c21217221 */ /* 0x000fc80000000000 */
        /* <DEDUP_REMOVED lines=10> */
.L_x_18:
[----:B------:R-:W-:Y:S05]  /*0d60*/  BSYNC.RECONVERGENT B3 ;  /* 0x0000000000037941 */ /* 0x000fea0003800200 */
.L_x_17:
[----:B------:R-:W0:Y:S01]  /*0d70*/  MUFU.RCP R3, R28 ;  /* 0x0000001c00037308 */ /* 0x000e220000001000 */
[----:B------:R-:W-:Y:S01]  /*0d80*/  FADD R33, R11, -UR37 ;  /* 0x800000250b217e21 */ /* 0x000fe20008000000 */
[----:B------:R-:W-:Y:S06]  /*0d90*/  BSSY.RECONVERGENT B3, `(.L_x_19) ;  /* 0x000000d000037945 */ /* 0x000fec0003800200 */
[----:B------:R-:W1:Y:S08]  /*0da0*/  FCHK P1, R33, R28 ;  /* 0x0000001c21007302 */ /* 0x000e700000020000 */
[----:B------:R2:W3:Y:S01]  /*0db0*/  FRND.FLOOR R14, R0 ;  /* 0x00000000000e7307 */ /* 0x0004e20000205000 */
[----:B0-----:R-:W-:-:S04]  /*0dc0*/  FFMA R4, R3, -R28, 1 ;  /* 0x3f80000003047423 */ /* 0x001fc8000000081c */
[----:B------:R-:W-:-:S04]  /*0dd0*/  FFMA R4, R3, R4, R3 ;  /* 0x0000000403047223 */ /* 0x000fc80000000003 */
[----:B------:R-:W-:-:S04]  /*0de0*/  FFMA R3, R33, R4, RZ ;  /* 0x0000000421037223 */ /* 0x000fc800000000ff */
[----:B------:R-:W-:-:S04]  /*0df0*/  FFMA R5, R3, -R28, R33 ;  /* 0x8000001c03057223 */ /* 0x000fc80000000021 */
[----:B------:R-:W-:Y:S01]  /*0e00*/  FFMA R3, R4, R5, R3 ;  /* 0x0000000504037223 */ /* 0x000fe20000000003 */
[----:B-123--:R-:W-:Y:S06]  /*0e10*/  @!P1 BRA `(.L_x_20) ;  /* 0x0000000000109947 */ /* 0x00efec0003800000 */
[----:B------:R-:W-:Y:S01]  /*0e20*/  IMAD.MOV.U32 R8, RZ, RZ, R28 ;  /* 0x000000ffff087224 */ /* 0x000fe200078e001c */
[----:B------:R-:W-:-:S07]  /*0e30*/  MOV R4, 0xe50 ;  /* 0x00000e5000047802 */ /* 0x000fce0000000f00 */
[----:B------:R-:W-:Y:S05]  /*0e40*/  CALL.REL.NOINC `($__internal_1_$__cuda_sm3x_div_rn_noftz_f32_slowpath) ;  /* 0x0000001c00bc7944 */ /* 0x000fea0003c00000 */
[----:B------:R-:W-:-:S07]  /*0e50*/  MOV R3, R0 ;  /* 0x0000000000037202 */ /* 0x000fce0000000f00 */
.L_x_20:
[----:B------:R-:W-:Y:S05]  /*0e60*/  BSYNC.RECONVERGENT B3 ;  /* 0x0000000000037941 */ /* 0x000fea0003800200 */
.L_x_19:
[----:B------:R-:W0:Y:S02]  /*0e70*/  FRND.FLOOR R0, R3 ;  /* 0x0000000300007307 */ /* 0x000e240000205000 */
[----:B0-----:R-:W-:-:S06]  /*0e80*/  FFMA R0, R29, R14, R0 ;  /* 0x0000000e1d007223 */ /* 0x001fcc0000000000 */
[----:B------:R0:W1:Y:S02]  /*0e90*/  F2I.TRUNC.NTZ R15, R0 ;  /* 0x00000000000f7305 */ /* 0x000064000020f100 */
.L_x_16:
[----:B------:R-:W-:Y:S05]  /*0ea0*/  BSYNC.RECONVERGENT B2 ;  /* 0x0000000000027941 */ /* 0x000fea0003800200 */
.L_x_15:
[----:B-1----:R-:W-:Y:S01]  /*0eb0*/  ISETP.GE.AND P2, PT, R15, RZ, PT ;  /* 0x000000ff0f00720c */ /* 0x002fe20003f46270 */
[----:B------:R-:W-:Y:S01]  /*0ec0*/  FFMA R13, R30, -2, R19 ;  /* 0xc00000001e0d7823 */ /* 0x000fe20000000013 */
[----:B------:R-:W-:Y:S04]  /*0ed0*/  BSSY.RECONVERGENT B0, `(.L_x_21) ;  /* 0x0000008000007945 */ /* 0x000fe80003800200 */
[----:B------:R-:W-:-:S07]  /*0ee0*/  FSETP.LT.OR P1, PT, R13, R12, !P0 ;  /* 0x0000000c0d00720b */ /* 0x000fce0004721400 */
[----:B------:R-:W-:Y:S06]  /*0ef0*/  @!P2 BRA `(.L_x_22) ;  /* 0x000000000014a947 */ /* 0x000fec0003800000 */
[----:B------:R-:W1:Y:S01]  /*0f00*/  S2UR UR5, SR_CgaCtaId ;  /* 0x00000000000579c3 */ /* 0x000e620000008800 */
[----:B------:R-:W-:Y:S02]  /*0f10*/  UMOV UR4, 0x400 ;  /* 0x0000040000047882 */ /* 0x000fe40000000000 */
[----:B-1----:R-:W-:-:S06]  /*0f20*/  ULEA UR4, UR5, UR4, 0x18 ;  /* 0x0000000405047291 */ /* 0x002fcc000f8ec0ff */
[----:B0-----:R-:W-:-:S05]  /*0f30*/  LEA R0, R15, UR4, 0x2 ;  /* 0x000000040f007c11 */ /* 0x001fca000f8e10ff */
[----:B------:R1:W-:Y:S02]  /*0f40*/  ATOMS.POPC.INC.32 RZ, [R0+URZ] ;  /* 0x0000000000ff7f8c */ /* 0x0003e4000d8000ff */
.L_x_22:
[----:B------:R-:W-:Y:S05]  /*0f50*/  BSYNC.RECONVERGENT B0 ;  /* 0x0000000000007941 */ /* 0x000fea0003800200 */
.L_x_21:
[----:B------:R-:W-:Y:S01]  /*0f60*/  BSSY.RECONVERGENT B2, `(.L_x_23) ;  /* 0x0000025000027945 */ /* 0x000fe20003800200 */
[----:B------:R-:W-:-:S03]  /*0f70*/  IMAD.MOV.U32 R14, RZ, RZ, -0x64 ;  /* 0xffffff9cff0e7424 */ /* 0x000fc600078e00ff */
[----:B------:R-:W-:Y:S05]  /*0f80*/  @P1 BRA `(.L_x_24) ;  /* 0x0000000000881947 */ /* 0x000fea0003800000 */
[----:B01----:R-:W0:Y:S01]  /*0f90*/  MUFU.RCP R0, R27 ;  /* 0x0000001b00007308 */ /* 0x003e220000001000 */
[----:B------:R-:W-:Y:S01]  /*0fa0*/  FADD R33, R13, -R12 ;  /* 0x8000000c0d217221 */ /* 0x000fe20000000000 */
[----:B------:R-:W-:Y:S01]  /*0fb0*/  BSSY.RECONVERGENT B3, `(.L_x_25) ;  /* 0x000000d000037945 */ /* 0x000fe20003800200 */
[----:B------:R-:W-:-:S05]  /*0fc0*/  FADD R11, RZ, R22 ;  /* 0x00000016ff0b7221 */ /* 0x000fca0000000000 */
        /* <DEDUP_REMOVED lines=11> */
.L_x_26:
[----:B------:R-:W-:Y:S05]  /*1080*/  BSYNC.RECONVERGENT B3 ;  /* 0x0000000000037941 */ /* 0x000fea0003800200 */
.L_x_25:
[----:B------:R-:W0:Y:S01]  /*1090*/  MUFU.RCP R3, R28 ;  /* 0x0000001c00037308 */ /* 0x000e220000001000 */
[----:B------:R-:W-:Y:S01]  /*10a0*/  FADD R33, R11, -UR37 ;  /* 0x800000250b217e21 */ /* 0x000fe20008000000 */
[----:B------:R-:W-:Y:S06]  /*10b0*/  BSSY.RECONVERGENT B3, `(.L_x_27) ;  /* 0x000000c000037945 */ /* 0x000fec0003800200 */
[----:B------:R-:W1:Y:S08]  /*10c0*/  FCHK P1, R33, R28 ;  /* 0x0000001c21007302 */ /* 0x000e700000020000 */
[----:B------:R-:W2:Y:S01]  /*10d0*/  FRND.FLOOR R12, R12 ;  /* 0x0000000c000c7307 */ /* 0x000ea20000205000 */
[----:B0-----:R-:W-:-:S04]  /*10e0*/  FFMA R0, R3, -R28, 1 ;  /* 0x3f80000003007423 */ /* 0x001fc8000000081c */
[----:B------:R-:W-:-:S04]  /*10f0*/  FFMA R0, R3, R0, R3 ;  /* 0x0000000003007223 */ /* 0x000fc80000000003 */
[----:B------:R-:W-:-:S04]  /*1100*/  FFMA R3, R0, R33, RZ ;  /* 0x0000002100037223 */ /* 0x000fc800000000ff */
[----:B------:R-:W-:-:S04]  /*1110*/  FFMA R4, R3, -R28, R33 ;  /* 0x8000001c03047223 */ /* 0x000fc80000000021 */
[----:B------:R-:W-:Y:S01]  /*1120*/  FFMA R0, R0, R4, R3 ;  /* 0x0000000400007223 */ /* 0x000fe20000000003 */
[----:B-12---:R-:W-:Y:S06]  /*1130*/  @!P1 BRA `(.L_x_28) ;  /* 0x00000000000c9947 */ /* 0x006fec0003800000 */
[----:B------:R-:W-:Y:S02]  /*1140*/  MOV R8, R28 ;  /* 0x0000001c00087202 */ /* 0x000fe40000000f00 */
[----:B------:R-:W-:-:S07]  /*1150*/  MOV R4, 0x1170 ;  /* 0x0000117000047802 */ /* 0x000fce0000000f00 */
[----:B------:R-:W-:Y:S05]  /*1160*/  CALL.REL.NOINC `($__internal_1_$__cuda_sm3x_div_rn_noftz_f32_slowpath) ;  /* 0x0000001800f47944 */ /* 0x000fea0003c00000 */
.L_x_28:
[----:B------:R-:W-:Y:S05]  /*1170*/  BSYNC.RECONVERGENT B3 ;  /* 0x0000000000037941 */ /* 0x000fea0003800200 */
.L_x_27:
[----:B------:R-:W0:Y:S02]  /*1180*/  FRND.FLOOR R0, R0 ;  /* 0x0000000000007307 */ /* 0x000e240000205000 */
[----:B0-----:R-:W-:-:S06]  /*1190*/  FFMA R12, R29, R12, R0 ;  /* 0x0000000c1d0c7223 */ /* 0x001fcc0000000000 */
[----:B------:R2:W3:Y:S02]  /*11a0*/  F2I.TRUNC.NTZ R14, R12 ;  /* 0x0000000c000e7305 */ /* 0x0004e4000020f100 */
.L_x_24:
[----:B------:R-:W-:Y:S05]  /*11b0*/  BSYNC.RECONVERGENT B2 ;  /* 0x0000000000027941 */ /* 0x000fea0003800200 */
.L_x_23:
[----:B------:R-:W4:Y:S01]  /*11c0*/  LDC R33, c[0x0][0x394] ;  /* 0x0000e500ff217b82 */ /* 0x000f220000000800 */
[----:B---3--:R-:W-:Y:S01]  /*11d0*/  ISETP.NE.AND P1, PT, R15, R14, PT ;  /* 0x0000000e0f00720c */ /* 0x008fe20003f25270 */
[----:B--2---:R-:W-:Y:S01]  /*11e0*/  FADD R12, R19, R31 ;  /* 0x0000001f130c7221 */ /* 0x004fe20000000000 */
[----:B------:R-:W-:Y:S02]  /*11f0*/  BSSY.RECONVERGENT B0, `(.L_x_29) ;  /* 0x0000009000007945 */ /* 0x000fe40003800200 */
[----:B------:R-:W-:Y:S02]  /*1200*/  ISETP.LT.OR P1, PT, R14, RZ, !P1 ;  /* 0x000000ff0e00720c */ /* 0x000fe40004f21670 */
[----:B----4-:R-:W-:-:S11]  /*1210*/  FSETP.LT.OR P0, PT, R12, R33, !P0 ;  /* 0x000000210c00720b */ /* 0x010fd60004701400 */
[----:B------:R-:W-:Y:S05]  /*1220*/  @P1 BRA `(.L_x_30) ;  /* 0x0000000000141947 */ /* 0x000fea0003800000 */
[----:B------:R-:W2:Y:S01]  /*1230*/  S2UR UR5, SR_CgaCtaId ;  /* 0x00000000000579c3 */ /* 0x000ea20000008800 */
[----:B------:R-:W-:Y:S02]  /*1240*/  UMOV UR4, 0x400 ;  /* 0x0000040000047882 */ /* 0x000fe40000000000 */
[----:B--2---:R-:W-:-:S06]  /*1250*/  ULEA UR4, UR5, UR4, 0x18 ;  /* 0x0000000405047291 */ /* 0x004fcc000f8ec0ff */
[----:B01----:R-:W-:-:S05]  /*1260*/  LEA R0, R14, UR4, 0x2 ;  /* 0x000000040e007c11 */ /* 0x003fca000f8e10ff */
[----:B------:R2:W-:Y:S02]  /*1270*/  ATOMS.POPC.INC.32 RZ, [R0+URZ] ;  /* 0x0000000000ff7f8c */ /* 0x0005e4000d8000ff */
.L_x_30:
[----:B------:R-:W-:Y:S05]  /*1280*/  BSYNC.RECONVERGENT B0 ;  /* 0x0000000000007941 */ /* 0x000fea0003800200 */
.L_x_29:
[----:B------:R-:W-:Y:S01]  /*1290*/  BSSY.RECONVERGENT B2, `(.L_x_31) ;  /* 0x0000025000027945 */ /* 0x000fe20003800200 */
[----:B------:R-:W-:-:S03]  /*12a0*/  IMAD.MOV.U32 R11, RZ, RZ, -0x64 ;  /* 0xffffff9cff0b7424 */ /* 0x000fc600078e00ff */
[----:B------:R-:W-:Y:S05]  /*12b0*/  @P0 BRA `(.L_x_32) ;  /* 0x0000000000880947 */ /* 0x000fea0003800000 */
[----:B012---:R-:W0:Y:S01]  /*12c0*/  MUFU.RCP R0, R27 ;  /* 0x0000001b00007308 */ /* 0x007e220000001000 */
        /* <DEDUP_REMOVED lines=14> */
.L_x_34:
[----:B------:R-:W-:Y:S05]  /*13b0*/  BSYNC.RECONVERGENT B3 ;  /* 0x0000000000037941 */ /* 0x000fea0003800200 */
.L_x_33:
        /* <DEDUP_REMOVED lines=14> */
.L_x_36:
[----:B------:R-:W-:Y:S05]  /*14a0*/  BSYNC.RECONVERGENT B3 ;  /* 0x0000000000037941 */ /* 0x000fea0003800200 */
.L_x_35:
[----:B------:R-:W0:Y:S02]  /*14b0*/  FRND.FLOOR R0, R0 ;  /* 0x0000000000007307 */ /* 0x000e240000205000 */
[----:B0-----:R-:W-:-:S06]  /*14c0*/  FFMA R20, R29, R20, R0 ;  /* 0x000000141d147223 */ /* 0x001fcc0000000000 */
[----:B------:R3:W4:Y:S02]  /*14d0*/  F2I.TRUNC.NTZ R11, R20 ;  /* 0x00000014000b7305 */ /* 0x000724000020f100 */
.L_x_32:
[----:B------:R-:W-:Y:S05]  /*14e0*/  BSYNC.RECONVERGENT B2 ;  /* 0x0000000000027941 */ /* 0x000fea0003800200 */
.L_x_31:
[----:B012---:R-:W0:Y:S01]  /*14f0*/  LDC R0, c[0x0][0x394] ;  /* 0x0000e500ff007b82 */ /* 0x007e220000000800 */
[-C--:B----4-:R-:W-:Y:S01]  /*1500*/  ISETP.NE.AND P1, PT, R14, R11.reuse, PT ;  /* 0x0000000b0e00720c */ /* 0x090fe20003f25270 */
[----:B------:R-:W-:Y:S01]  /*1510*/  FADD R31, R22, R31 ;  /* 0x0000001f161f7221 */ /* 0x000fe20000000000 */
[----:B------:R-:W-:Y:S02]  /*1520*/  BSSY.RECONVERGENT B0, `(.L_x_37) ;  /* 0x000000b000007945 */ /* 0x000fe40003800200 */
[----:B------:R-:W-:Y:S02]  /*1530*/  ISETP.EQ.OR P1, PT, R15, R11, !P1 ;  /* 0x0000000b0f00720c */ /* 0x000fe40004f22670 */
[----:B------:R-:W-:Y:S02]  /*1540*/  FSETP.GEU.AND P0, PT, R31, UR37, PT ;  /* 0x000000251f007c0b */ /* 0x000fe4000bf0e000 */
[----:B------:R-:W-:Y:S02]  /*1550*/  ISETP.LT.OR P1, PT, R11, RZ, P1 ;  /* 0x000000ff0b00720c */ /* 0x000fe40000f21670 */
[----:B0-----:R-:W-:-:S11]  /*1560*/  FSETP.LT.OR P2, PT, R19, R0, !P0 ;  /* 0x000000001300720b */ /* 0x001fd60004741400 */
[----:B------:R-:W-:Y:S05]  /*1570*/  @P1 BRA `(.L_x_38) ;  /* 0x0000000000141947 */ /* 0x000fea0003800000 */
[----:B------:R-:W0:Y:S01]  /*1580*/  S2UR UR5, SR_CgaCtaId ;  /* 0x00000000000579c3 */ /* 0x000e220000008800 */
[----:B------:R-:W-:Y:S02]  /*1590*/  UMOV UR4, 0x400 ;  /* 0x0000040000047882 */ /* 0x000fe40000000000 */
[----:B0-----:R-:W-:-:S06]  /*15a0*/  ULEA UR4, UR5, UR4, 0x18 ;  /* 0x0000000405047291 */ /* 0x001fcc000f8ec0ff */
[----:B------:R-:W-:-:S05]  /*15b0*/  LEA R3, R11, UR4, 0x2 ;  /* 0x000000040b037c11 */ /* 0x000fca000f8e10ff */
[----:B------:R0:W-:Y:S02]  /*15c0*/  ATOMS.POPC.INC.32 RZ, [R3+URZ] ;  /* 0x0000000003ff7f8c */ /* 0x0001e4000d8000ff */
.L_x_38:
[----:B------:R-:W-:Y:S05]  /*15d0*/  BSYNC.RECONVERGENT B0 ;  /* 0x0000000000007941 */ /* 0x000fea0003800200 */
.L_x_37:
[----:B------:R-:W-:Y:S01]  /*15e0*/  BSSY.RECONVERGENT B2, `(.L_x_39) ;  /* 0x0000025000027945 */ /* 0x000fe20003800200 */
[----:B---3--:R-:W-:-:S03]  /*15f0*/  IMAD.MOV.U32 R20, RZ, RZ, -0x64 ;  /* 0xffffff9cff147424 */ /* 0x008fc600078e00ff */
[----:B------:R-:W-:Y:S05]  /*1600*/  @P2 BRA `(.L_x_40) ;  /* 0x0000000000882947 */ /* 0x000fea0003800000 */
[----:B------:R-:W1:Y:S01]  /*1610*/  MUFU.RCP R4, R27 ;  /* 0x0000001b00047308 */ /* 0x000e620000001000 */
[----:B0-----:R-:W-:Y:S01]  /*1620*/  FADD R3, RZ, R19 ;  /* 0x00000013ff037221 */ /* 0x001fe20000000000 */
[----:B------:R-:W-:Y:S03]  /*1630*/  BSSY.RECONVERGENT B3, `(.L_x_41) ;  /* 0x000000d000037945 */ /* 0x000fe60003800200 */
[----:B------:R-:W-:-:S04]  /*1640*/  FADD R33, R3, -R0 ;  /* 0x8000000003217221 */ /* 0x000fc80000000000 */
[----:B------:R-:W0:Y:S01]  /*1650*/  FCHK P1, R33, R27 ;  /* 0x0000001b21007302 */ /* 0x000e220000020000 */
[----:B-1----:R-:W-:-:S04]  /*1660*/  FFMA R5, R4, -R27, 1 ;  /* 0x3f80000004057423 */ /* 0x002fc8000000081b */
[----:B------:R-:W-:-:S04]  /*1670*/  FFMA R0, R4, R5, R4 ;  /* 0x0000000504007223 */ /* 0x000fc80000000004 */
        /* <DEDUP_REMOVED lines=8> */
.L_x_42:
[----:B------:R-:W-:Y:S05]  /*1700*/  BSYNC.RECONVERGENT B3 ;  /* 0x0000000000037941 */ /* 0x000fea0003800200 */
.L_x_41:
        /* <DEDUP_REMOVED lines=14> */
.L_x_44:
[----:B------:R-:W-:Y:S05]  /*17f0*/  BSYNC.RECONVERGENT B3 ;  /* 0x0000000000037941 */ /* 0x000fea0003800200 */
.L_x_43:
[----:B------:R-:W0:Y:S02]  /*1800*/  FRND.FLOOR R0, R0 ;  /* 0x0000000000007307 */ /* 0x000e240000205000 */
[----:B0-----:R-:W-:-:S06]  /*1810*/  FFMA R20, R29, R20, R0 ;  /* 0x000000141d147223 */ /* 0x001fcc0000000000 */
[----:B------:R-:W1:Y:S02]  /*1820*/  F2I.TRUNC.NTZ R20, R20 ;  /* 0x0000001400147305 */ /* 0x000e64000020f100 */
.L_x_40:
[----:B------:R-:W-:Y:S05]  /*1830*/  BSYNC.RECONVERGENT B2 ;  /* 0x0000000000027941 */ /* 0x000fea0003800200 */
.L_x_39:
[-C--:B-1----:R-:W-:Y:S01]  /*1840*/  ISETP.NE.AND P1, PT, R14, R20.reuse, PT ;  /* 0x000000140e00720c */ /* 0x082fe20003f25270 */
[----:B------:R-:W1:Y:S01]  /*1850*/  LDC R0, c[0x0][0x394] ;  /* 0x0000e500ff007b82 */ /* 0x000e620000000800 */
[----:B------:R-:W-:Y:S01]  /*1860*/  FFMA R22, R30, -2, R22 ;  /* 0xc00000001e167823 */ /* 0x000fe20000000016 */
[----:B------:R-:W-:Y:S01]  /*1870*/  BSSY.RECONVERGENT B0, `(.L_x_45) ;  /* 0x000000c000007945 */ /* 0x000fe20003800200 */
[----:B------:R-:W-:-:S04]  /*1880*/  ISETP.EQ.OR P1, PT, R15, R20, !P1 ;  /* 0x000000140f00720c */ /* 0x000fc80004f22670 */
[----:B------:R-:W-:Y:S02]  /*1890*/  ISETP.EQ.OR P2, PT, R11, R20, P1 ;  /* 0x000000140b00720c */ /* 0x000fe40000f42670 */
[----:B------:R-:W-:Y:S02]  /*18a0*/  FSETP.GEU.AND P1, PT, R22, UR37, PT ;  /* 0x0000002516007c0b */ /* 0x000fe4000bf2e000 */
[----:B------:R-:W-:Y:S02]  /*18b0*/  ISETP.LT.OR P2, PT, R20, RZ, P2 ;  /* 0x000000ff1400720c */ /* 0x000fe40001741670 */
[----:B-1----:R-:W-:-:S11]  /*18c0*/  FSETP.LT.OR P3, PT, R19, R0, !P1 ;  /* 0x000000001300720b */ /* 0x002fd60004f61400 */
[----:B------:R-:W-:Y:S05]  /*18d0*/  @P2 BRA `(.L_x_46) ;  /* 0x0000000000142947 */ /* 0x000fea0003800000 */
[----:B------:R-:W1:Y:S01]  /*18e0*/  S2UR UR5, SR_CgaCtaId ;  /* 0x00000000000579c3 */ /* 0x000e620000008800 */
[----:B------:R-:W-:Y:S02]  /*18f0*/  UMOV UR4, 0x400 ;  /* 0x0000040000047882 */ /* 0x000fe40000000000 */
[----:B-1----:R-:W-:-:S06]  /*1900*/  ULEA UR4, UR5, UR4, 0x18 ;  /* 0x0000000405047291 */ /* 0x002fcc000f8ec0ff */
[----:B0-----:R-:W-:-:S05]  /*1910*/  LEA R3, R20, UR4, 0x2 ;  /* 0x0000000414037c11 */ /* 0x001fca000f8e10ff */
[----:B------:R1:W-:Y:S02]  /*1920*/  ATOMS.POPC.INC.32 RZ, [R3+URZ] ;  /* 0x0000000003ff7f8c */ /* 0x0003e4000d8000ff */
.L_x_46:
[----:B------:R-:W-:Y:S05]  /*1930*/  BSYNC.RECONVERGENT B0 ;  /* 0x0000000000007941 */ /* 0x000fea0003800200 */
.L_x_45:
[----:B------:R-:W-:Y:S01]  /*1940*/  BSSY.RECONVERGENT B2, `(.L_x_47) ;  /* 0x0000025000027945 */ /* 0x000fe20003800200 */
[----:B------:R-:W-:-:S03]  /*1950*/  IMAD.MOV.U32 R21, RZ, RZ, -0x64 ;  /* 0xffffff9cff157424 */ /* 0x000fc600078e00ff */
[----:B------:R-:W-:Y:S05]  /*1960*/  @P3 BRA `(.L_x_48) ;  /* 0x0000000000883947 */ /* 0x000fea0003800000 */
[----:B------:R-:W0:Y:S01]  /*1970*/  MUFU.RCP R4, R27 ;  /* 0x0000001b00047308 */ /* 0x000e220000001000 */
[----:B------:R-:W-:Y:S01]  /*1980*/  FADD R19, RZ, R19 ;  /* 0x00000013ff137221 */ /* 0x000fe20000000000 */
[----:B------:R-:W-:Y:S03]  /*1990*/  BSSY.RECONVERGENT B3, `(.L_x_49) ;  /* 0x000000d000037945 */ /* 0x000fe60003800200 */
[----:B------:R-:W-:-:S04]  /*19a0*/  FADD R33, R19, -R0 ;  /* 0x8000000013217221 */ /* 0x000fc80000000000 */
[----:B------:R-:W2:Y:S01]  /*19b0*/  FCHK P2, R33, R27 ;  /* 0x0000001b21007302 */ /* 0x000ea20000040000 */
[----:B01----:R-:W-:-:S04]  /*19c0*/  FFMA R3, R4, -R27, 1 ;  /* 0x3f80000004037423 */ /* 0x003fc8000000081b */
[----:B------:R-:W-:-:S04]  /*19d0*/  FFMA R0, R4, R3, R4 ;  /* 0x0000000304007223 */ /* 0x000fc80000000004 */
[----:B------:R-:W-:-:S04]  /*19e0*/  FFMA R3, R0, R33, RZ ;  /* 0x0000002100037223 */ /* 0x000fc800000000ff */
[----:B------:R-:W-:-:S04]  /*19f0*/  FFMA R4, R3, -R27, R33 ;  /* 0x8000001b03047223 */ /* 0x000fc80000000021 */
[----:B------:R-:W-:Y:S01]  /*1a00*/  FFMA R30, R0, R4, R3 ;  /* 0x00000004001e7223 */ /* 0x000fe20000000003 */
[----:B--2---:R-:W-:Y:S06]  /*1a10*/  @!P2 BRA `(.L_x_50) ;  /* 0x000000000010a947 */ /* 0x004fec0003800000 */
[----:B------:R-:W-:Y:S02]  /*1a20*/  MOV R8, R27 ;  /* 0x0000001b00087202 */ /* 0x000fe40000000f00 */
[----:B------:R-:W-:-:S07]  /*1a30*/  MOV R4, 0x1a50 ;  /* 0x00001a5000047802 */ /* 0x000fce0000000f00 */
[----:B------:R-:W-:Y:S05]  /*1a40*/  CALL.REL.NOINC `($__internal_1_$__cuda_sm3x_div_rn_noftz_f32_slowpath) ;  /* 0x0000001000bc7944 */ /* 0x000fea0003c00000 */
[----:B------:R-:W-:-:S07]  /*1a50*/  IMAD.MOV.U32 R30, RZ, RZ, R0 ;  /* 0x000000ffff1e7224 */ /* 0x000fce00078e0000 */
.L_x_50:
[----:B------:R-:W-:Y:S05]  /*1a60*/  BSYNC.RECONVERGENT B3 ;  /* 0x0000000000037941 */ /* 0x000fea0003800200 */
.L_x_49:
        /* <DEDUP_REMOVED lines=14> */
.L_x_52:
[----:B------:R-:W-:Y:S05]  /*1b50*/  BSYNC.RECONVERGENT B3 ;  /* 0x0000000000037941 */ /* 0x000fea0003800200 */
.L_x_51:
[----:B------:R-:W0:Y:S02]  /*1b60*/  FRND.FLOOR R0, R0 ;  /* 0x0000000000007307 */ /* 0x000e240000205000 */
[----:B0-----:R-:W-:-:S06]  /*1b70*/  FFMA R30, R29, R30, R0 ;  /* 0x0000001e1d1e7223 */ /* 0x001fcc0000000000 */
[----:B------:R2:W3:Y:S02]  /*1b80*/  F2I.TRUNC.NTZ R21, R30 ;  /* 0x0000001e00157305 */ /* 0x0004e4000020f100 */
.L_x_48:
[----:B------:R-:W-:Y:S05]  /*1b90*/  BSYNC.RECONVERGENT B2 ;  /* 0x0000000000027941 */ /* 0x000fea0003800200 */
.L_x_47:
[----:B------:R-:W4:Y:S01]  /*1ba0*/  LDC R0, c[0x0][0x394] ;  /* 0x0000e500ff007b82 */ /* 0x000f220000000800 */
[----:B---3--:R-:W-:Y:S01]  /*1bb0*/  ISETP.GE.AND P2, PT, R21, RZ, PT ;  /* 0x000000ff1500720c */ /* 0x008fe20003f46270 */
[----:B------:R-:W-:Y:S01]  /*1bc0*/  BSSY.RECONVERGENT B0, `(.L_x_53) ;  /* 0x000000d000007945 */ /* 0x000fe20003800200 */
[----:B----4-:R-:W-:-:S11]  /*1bd0*/  FSETP.LT.OR P3, PT, R13, R0, !P0 ;  /* 0x000000000d00720b */ /* 0x010fd60004761400 */
[----:B------:R-:W-:Y:S05]  /*1be0*/  @!P2 BRA `(.L_x_54) ;  /* 0x000000000028a947 */ /* 0x000fea0003800000 */
[----:B------:R-:W-:-:S04]  /*1bf0*/  ISETP.NE.AND P2, PT, R14, R21, PT ;  /* 0x000000150e00720c */ /* 0x000fc80003f45270 */
[----:B------:R-:W-:-:S04]  /*1c00*/  ISETP.EQ.OR P2, PT, R15, R21, !P2 ;  /* 0x000000150f00720c */ /* 0x000fc80005742670 */
[----:B------:R-:W-:-:S04]  /*1c10*/  ISETP.EQ.OR P2, PT, R11, R21, P2 ;  /* 0x000000150b00720c */ /* 0x000fc80001742670 */
[----:B------:R-:W-:-:S13]  /*1c20*/  ISETP.EQ.OR P2, PT, R20, R21, P2 ;  /* 0x000000151400720c */ /* 0x000fda0001742670 */
[----:B------:R-:W-:Y:S05]  /*1c30*/  @P2 BRA `(.L_x_54) ;  /* 0x0000000000142947 */ /* 0x000fea0003800000 */
[----:B------:R-:W3:Y:S01]  /*1c40*/  S2UR UR5, SR_CgaCtaId ;  /* 0x00000000000579c3 */ /* 0x000ee20000008800 */
[----:B------:R-:W-:Y:S02]  /*1c50*/  UMOV UR4, 0x400 ;  /* 0x0000040000047882 */ /* 0x000fe40000000000 */
[----:B---3--:R-:W-:-:S06]  /*1c60*/  ULEA UR4, UR5, UR4, 0x18 ;  /* 0x0000000405047291 */ /* 0x008fcc000f8ec0ff */
[----:B01----:R-:W-:-:S05]  /*1c70*/  LEA R3, R21, UR4, 0x2 ;  /* 0x0000000415037c11 */ /* 0x003fca000f8e10ff */
[----:B------:R3:W-:Y:S02]  /*1c80*/  ATOMS.POPC.INC.32 RZ, [R3+URZ] ;  /* 0x0000000003ff7f8c */ /* 0x0007e4000d8000ff */
.L_x_54:
[----:B------:R-:W-:Y:S05]  /*1c90*/  BSYNC.RECONVERGENT B0 ;  /* 0x0000000000007941 */ /* 0x000fea0003800200 */
.L_x_53:
[----:B------:R-:W-:Y:S01]  /*1ca0*/  BSSY.RECONVERGENT B2, `(.L_x_55) ;  /* 0x0000024000027945 */ /* 0x000fe20003800200 */
[----:B--2---:R-:W-:-:S03]  /*1cb0*/  IMAD.MOV.U32 R30, RZ, RZ, -0x64 ;  /* 0xffffff9cff1e7424 */ /* 0x004fc600078e00ff */
[----:B------:R-:W-:Y:S05]  /*1cc0*/  @P3 BRA `(.L_x_56) ;  /* 0x0000000000843947 */ /* 0x000fea0003800000 */
[----:B------:R-:W0:Y:S01]  /*1cd0*/  MUFU.RCP R4, R27 ;  /* 0x0000001b00047308 */ /* 0x000e220000001000 */
[----:B------:R-:W-:Y:S01]  /*1ce0*/  FADD R33, R13, -R0 ;  /* 0x800000000d217221 */ /* 0x000fe20000000000 */
[----:B------:R-:W-:Y:S06]  /*1cf0*/  BSSY.RECONVERGENT B3, `(.L_x_57) ;  /* 0x000000c000037945 */ /* 0x000fec0003800200 */
[----:B------:R-:W2:Y:S01]  /*1d00*/  FCHK P2, R33, R27 ;  /* 0x0000001b21007302 */ /* 0x000ea20000040000 */
[----:B01-3--:R-:W-:-:S04]  /*1d10*/  FFMA R3, R4, -R27, 1 ;  /* 0x3f80000004037423 */ /* 0x00bfc8000000081b */
        /* <DEDUP_REMOVED lines=9> */
.L_x_58:
[----:B------:R-:W-:Y:S05]  /*1db0*/  BSYNC.RECONVERGENT B3 ;  /* 0x0000000000037941 */ /* 0x000fea0003800200 */
.L_x_57:
        /* <DEDUP_REMOVED lines=14> */
.L_x_60:
[----:B------:R-:W-:Y:S05]  /*1ea0*/  BSYNC.RECONVERGENT B3 ;  /* 0x0000000000037941 */ /* 0x000fea0003800200 */
.L_x_59:
[----:B------:R-:W0:Y:S02]  /*1eb0*/  FRND.FLOOR R0, R0 ;  /* 0x0000000000007307 */ /* 0x000e240000205000 */
[----:B0-----:R-:W-:-:S06]  /*1ec0*/  FFMA R30, R29, R30, R0 ;  /* 0x0000001e1d1e7223 */ /* 0x001fcc0000000000 */
[----:B------:R-:W2:Y:S02]  /*1ed0*/  F2I.TRUNC.NTZ R30, R30 ;  /* 0x0000001e001e7305 */ /* 0x000ea4000020f100 */
.L_x_56:
[----:B------:R-:W-:Y:S05]  /*1ee0*/  BSYNC.RECONVERGENT B2 ;  /* 0x0000000000027941 */ /* 0x000fea0003800200 */
.L_x_55:
[----:B01-3--:R-:W0:Y:S01]  /*1ef0*/  LDC R3, c[0x0][0x394] ;  /* 0x0000e500ff037b82 */ /* 0x00be220000000800 */
[----:B--2---:R-:W-:Y:S01]  /*1f00*/  ISETP.GE.AND P2, PT, R30, RZ, PT ;  /* 0x000000ff1e00720c */ /* 0x004fe20003f46270 */
[----:B------:R-:W-:Y:S01]  /*1f10*/  BSSY.RECONVERGENT B0, `(.L_x_61) ;  /* 0x000000e000007945 */ /* 0x000fe20003800200 */
[----:B0-----:R-:W-:-:S11]  /*1f20*/  FSETP.LT.OR P0, PT, R12, R3, !P0 ;  /* 0x000000030c00720b */ /* 0x001fd60004701400 */
[----:B------:R-:W-:Y:S05]  /*1f30*/  @!P2 BRA `(.L_x_62) ;  /* 0x00000000002ca947 */ /* 0x000fea0003800000 */
[----:B------:R-:W-:-:S04]  /*1f40*/  ISETP.NE.AND P2, PT, R14, R30, PT ;  /* 0x0000001e0e00720c */ /* 0x000fc80003f45270 */
[----:B------:R-:W-:-:S04]  /*1f50*/  ISETP.EQ.OR P2, PT, R15, R30, !P2 ;  /* 0x0000001e0f00720c */ /* 0x000fc80005742670 */
[----:B------:R-:W-:-:S04]  /*1f60*/  ISETP.EQ.OR P2, PT, R11, R30, P2 ;  /* 0x0000001e0b00720c */ /* 0x000fc80001742670 */
[----:B------:R-:W-:-:S04]  /*1f70*/  ISETP.EQ.OR P2, PT, R20, R30, P2 ;  /* 0x0000001e1400720c */ /* 0x000fc80001742670 */
[----:B------:R-:W-:-:S13]  /*1f80*/  ISETP.EQ.OR P2, PT, R21, R30, P2 ;  /* 0x0000001e1500720c */ /* 0x000fda0001742670 */
[----:B------:R-:W-:Y:S05]  /*1f90*/  @P2 BRA `(.L_x_62) ;  /* 0x0000000000142947 */ /* 0x000fea0003800000 */
[----:B------:R-:W0:Y:S01]  /*1fa0*/  S2UR UR5, SR_CgaCtaId ;  /* 0x00000000000579c3 */ /* 0x000e220000008800 */
[----:B------:R-:W-:Y:S02]  /*1fb0*/  UMOV UR4, 0x400 ;  /* 0x0000040000047882 */ /* 0x000fe40000000000 */
[----:B0-----:R-:W-:-:S06]  /*1fc0*/  ULEA UR4, UR5, UR4, 0x18 ;  /* 0x0000000405047291 */ /* 0x001fcc000f8ec0ff */
[----:B------:R-:W-:-:S05]  /*1fd0*/  LEA R0, R30, UR4, 0x2 ;  /* 0x000000041e007c11 */ /* 0x000fca000f8e10ff */
[----:B------:R0:W-:Y:S02]  /*1fe0*/  ATOMS.POPC.INC.32 RZ, [R0+URZ] ;  /* 0x0000000000ff7f8c */ /* 0x0001e4000d8000ff */
.L_x_62:
[----:B------:R-:W-:Y:S05]  /*1ff0*/  BSYNC.RECONVERGENT B0 ;  /* 0x0000000000007941 */ /* 0x000fea0003800200 */
.L_x_61:
[----:B------:R-:W-:Y:S01]  /*2000*/  BSSY.RECONVERGENT B2, `(.L_x_63) ;  /* 0x0000024000027945 */ /* 0x000fe20003800200 */
[----:B------:R-:W-:-:S03]  /*2010*/  IMAD.MOV.U32 R19, RZ, RZ, -0x64 ;  /* 0xffffff9cff137424 */ /* 0x000fc600078e00ff */
[----:B------:R-:W-:Y:S05]  /*2020*/  @P0 BRA `(.L_x_64) ;  /* 0x0000000000840947 */ /* 0x000fea0003800000 */
[----:B0-----:R-:W0:Y:S01]  /*2030*/  MUFU.RCP R0, R27 ;  /* 0x0000001b00007308 */ /* 0x001e220000001000 */
[----:B------:R-:W-:Y:S01]  /*2040*/  FADD R33, R12, -R3 ;  /* 0x800000030c217221 */ /* 0x000fe20000000000 */
[----:B------:R-:W-:Y:S06]  /*2050*/  BSSY.RECONVERGENT B3, `(.L_x_65) ;  /* 0x000000c000037945 */ /* 0x000fec0003800200 */
        /* <DEDUP_REMOVED lines=11> */
.L_x_66:
[----:B------:R-:W-:Y:S05]  /*2110*/  BSYNC.RECONVERGENT B3 ;  /* 0x0000000000037941 */ /* 0x000fea0003800200 */
.L_x_65:
        /* <DEDUP_REMOVED lines=14> */
.L_x_68:
[----:B------:R-:W-:Y:S05]  /*2200*/  BSYNC.RECONVERGENT B3 ;  /* 0x0000000000037941 */ /* 0x000fea0003800200 */
.L_x_67:
[----:B------:R-:W0:Y:S02]  /*2210*/  FRND.FLOOR R0, R0 ;  /* 0x0000000000007307 */ /* 0x000e240000205000 */
[----:B0-----:R-:W-:-:S06]  /*2220*/  FFMA R32, R29, R32, R0 ;  /* 0x000000201d207223 */ /* 0x001fcc0000000000 */
[----:B------:R1:W2:Y:S02]  /*2230*/  F2I.TRUNC.NTZ R19, R32 ;  /* 0x0000002000137305 */ /* 0x0002a4000020f100 */
.L_x_64:
[----:B------:R-:W-:Y:S05]  /*2240*/  BSYNC.RECONVERGENT B2 ;  /* 0x0000000000027941 */ /* 0x000fea0003800200 */
.L_x_63:
[----:B0-----:R-:W0:Y:S01]  /*2250*/  LDC R0, c[0x0][0x394] ;  /* 0x0000e500ff007b82 */ /* 0x001e220000000800 */
        /* <DEDUP_REMOVED lines=16> */
.L_x_70:
[----:B------:R-:W-:Y:S05]  /*2360*/  BSYNC.RECONVERGENT B0 ;  /* 0x0000000000007941 */ /* 0x000fea0003800200 */
.L_x_69:
[----:B------:R-:W-:Y:S01]  /*2370*/  BSSY.RECONVERGENT B2, `(.L_x_71) ;  /* 0x0000024000027945 */ /* 0x000fe20003800200 */
[----:B-1----:R-:W-:-:S03]  /*2380*/  IMAD.MOV.U32 R32, RZ, RZ, -0x64 ;  /* 0xffffff9cff207424 */ /* 0x002fc600078e00ff */
[----:B------:R-:W-:Y:S05]  /*2390*/  @P1 BRA `(.L_x_72) ;  /* 0x0000000000841947 */ /* 0x000fea0003800000 */
[----:B------:R-:W0:Y:S01]  /*23a0*/  MUFU.RCP R4, R27 ;  /* 0x0000001b00047308 */ /* 0x000e220000001000 */
        /* <DEDUP_REMOVED lines=13> */
.L_x_74:
[----:B------:R-:W-:Y:S05]  /*2480*/  BSYNC.RECONVERGENT B3 ;  /* 0x0000000000037941 */ /* 0x000fea0003800200 */
.L_x_73:
        /* <DEDUP_REMOVED lines=14> */
.L_x_76:
[----:B------:R-:W-:Y:S05]  /*2570*/  BSYNC.RECONVERGENT B3 ;  /* 0x0000000000037941 */ /* 0x000fea0003800200 */
.L_x_75:
[----:B------:R-:W0:Y:S02]  /*2580*/  FRND.FLOOR R0, R0 ;  /* 0x0000000000007307 */ /* 0x000e240000205000 */
[----:B0-----:R-:W-:-:S06]  /*2590*/  FFMA R32, R29, R32, R0 ;  /* 0x000000201d207223 */ /* 0x001fcc0000000000 */
[----:B------:R-:W1:Y:S02]  /*25a0*/  F2I.TRUNC.NTZ R32, R32 ;  /* 0x0000002000207305 */ /* 0x000e64000020f100 */
.L_x_72:
[----:B------:R-:W-:Y:S05]  /*25b0*/  BSYNC.RECONVERGENT B2 ;  /* 0x0000000000027941 */ /* 0x000fea0003800200 */
.L_x_71:
[----:B0-----:R-:W0:Y:S01]  /*25c0*/  LDC R3, c[0x0][0x394] ;  /* 0x0000e500ff037b82 */ /* 0x001e220000000800 */
[----:B-1----:R-:W-:Y:S01]  /*25d0*/  ISETP.GE.AND P1, PT, R32, RZ, PT ;  /* 0x000000ff2000720c */ /* 0x002fe20003f26270 */
[----:B------:R-:W-:Y:S01]  /*25e0*/  BSSY.RECONVERGENT B0, `(.L_x_77) ;  /* 0x0000011000007945 */ /* 0x000fe20003800200 */
[----:B------:R-:W-:-:S04]  /*25f0*/  FSETP.GEU.AND P0, PT, R22, UR37, PT ;  /* 0x0000002516007c0b */ /* 0x000fc8000bf0e000 */
[----:B0-----:R-:W-:-:S07]  /*2600*/  FSETP.LT.OR P0, PT, R12, R3, !P0 ;  /* 0x000000030c00720b */ /* 0x001fce0004701400 */
[----:B------:R-:W-:Y:S06]  /*2610*/  @!P1 BRA `(.L_x_78) ;  /* 0x0000000000349947 */ /* 0x000fec0003800000 */
[----:B------:R-:W-:-:S04]  /*2620*/  ISETP.NE.AND P1, PT, R14, R32, PT ;  /* 0x000000200e00720c */ /* 0x000fc80003f25270 */
[----:B------:R-:W-:-:S04]  /*2630*/  ISETP.EQ.OR P1, PT, R15, R32, !P1 ;  /* 0x000000200f00720c */ /* 0x000fc80004f22670 */
[----:B------:R-:W-:-:S04]  /*2640*/  ISETP.EQ.OR P1, PT, R11, R32, P1 ;  /* 0x000000200b00720c */ /* 0x000fc80000f22670 */
        /* <DEDUP_REMOVED lines=10> */
.L_x_78:
[----:B------:R-:W-:Y:S05]  /*26f0*/  BSYNC.RECONVERGENT B0 ;  /* 0x0000000000007941 */ /* 0x000fea0003800200 */
.L_x_77:
[----:B------:R-:W-:Y:S01]  /*2700*/  BSSY.RECONVERGENT B2, `(.L_x_79) ;  /* 0x0000024000027945 */ /* 0x000fe20003800200 */
[----:B0-----:R-:W-:-:S03]  /*2710*/  IMAD.MOV.U32 R0, RZ, RZ, -0x64 ;  /* 0xffffff9cff007424 */ /* 0x001fc600078e00ff */
        /* <DEDUP_REMOVED lines=15> */
.L_x_82:
[----:B------:R-:W-:Y:S05]  /*2810*/  BSYNC.RECONVERGENT B3 ;  /* 0x0000000000037941 */ /* 0x000fea0003800200 */
.L_x_81:
        /* <DEDUP_REMOVED lines=14> */
.L_x_84:
[----:B------:R-:W-:Y:S05]  /*2900*/  BSYNC.RECONVERGENT B3 ;  /* 0x0000000000037941 */ /* 0x000fea0003800200 */
.L_x_83:
[----:B------:R-:W0:Y:S02]  /*2910*/  FRND.FLOOR R0, R0 ;  /* 0x0000000000007307 */ /* 0x000e240000205000 */
[----:B0-----:R-:W-:-:S06]  /*2920*/  FFMA R12, R29, R12, R0 ;  /* 0x0000000c1d0c7223 */ /* 0x001fcc0000000000 */
[----:B------:R0:W1:Y:S02]  /*2930*/  F2I.TRUNC.NTZ R0, R12 ;  /* 0x0000000c00007305 */ /* 0x000064000020f100 */
.L_x_80:
[----:B------:R-:W-:Y:S05]  /*2940*/  BSYNC.RECONVERGENT B2 ;  /* 0x0000000000027941 */ /* 0x000fea0003800200 */
.L_x_79:
[----:B-1----:R-:W-:Y:S01]  /*2950*/  ISETP.GE.AND P0, PT, R0, RZ, PT ;  /* 0x000000ff0000720c */ /* 0x002fe20003f06270 */
[----:B------:R-:W-:-:S12]  /*2960*/  BSSY.RECONVERGENT B0, `(.L_x_85) ;  /* 0x0000010000007945 */ /* 0x000fd80003800200 */
[----:B------:R-:W-:Y:S05]  /*2970*/  @!P0 BRA `(.L_x_86) ;  /* 0x0000000000388947 */ /* 0x000fea0003800000 */
[----:B------:R-:W-:-:S04]  /*2980*/  ISETP.NE.AND P0, PT, R14, R0, PT ;  /* 0x000000000e00720c */ /* 0x000fc80003f05270 */
[----:B------:R-:W-:-:S04]  /*2990*/  ISETP.EQ.OR P0, PT, R15, R0, !P0 ;  /* 0x000000000f00720c */ /* 0x000fc80004702670 */
[----:B------:R-:W-:-:S04]  /*29a0*/  ISETP.EQ.OR P0, PT, R11, R0, P0 ;  /* 0x000000000b00720c */ /* 0x000fc80000702670 */
[----:B------:R-:W-:-:S04]  /*29b0*/  ISETP.EQ.OR P0, PT, R20, R0, P0 ;  /* 0x000000001400720c */ /* 0x000fc80000702670 */
[----:B------:R-:W-:-:S04]  /*29c0*/  ISETP.EQ.OR P0, PT, R21, R0, P0 ;  /* 0x000000001500720c */ /* 0x000fc80000702670 */
[----:B------:R-:W-:-:S04]  /*29d0*/  ISETP.EQ.OR P0, PT, R30, R0, P0 ;  /* 0x000000001e00720c */ /* 0x000fc80000702670 */
[----:B------:R-:W-:-:S04]  /*29e0*/  ISETP.EQ.OR P0, PT, R19, R0, P0 ;  /* 0x000000001300720c */ /* 0x000fc80000702670 */
[----:B------:R-:W-:-:S13]  /*29f0*/  ISETP.EQ.OR P0, PT, R32, R0, P0 ;  /* 0x000000002000720c */ /* 0x000fda0000702670 */
[----:B------:R-:W-:Y:S05]  /*2a00*/  @P0 BRA `(.L_x_86) ;  /* 0x0000000000140947 */ /* 0x000fea0003800000 */
[----:B------:R-:W1:Y:S01]  /*2a10*/  S2UR UR5, SR_CgaCtaId ;  /* 0x00000000000579c3 */ /* 0x000e620000008800 */
[----:B------:R-:W-:Y:S02]  /*2a20*/  UMOV UR4, 0x400 ;  /* 0x0000040000047882 */ /* 0x000fe40000000000 */
[----:B-1----:R-:W-:-:S06]  /*2a30*/  ULEA UR4, UR5, UR4, 0x18 ;  /* 0x0000000405047291 */ /* 0x002fcc000f8ec0ff */
[----:B------:R-:W-:-:S05]  /*2a40*/  LEA R0, R0, UR4, 0x2 ;  /* 0x0000000400007c11 */ /* 0x000fca000f8e10ff */
[----:B------:R1:W-:Y:S02]  /*2a50*/  ATOMS.POPC.INC.32 RZ, [R0+URZ] ;  /* 0x0000000000ff7f8c */ /* 0x0003e4000d8000ff */
.L_x_86:
[----:B------:R-:W-:Y:S05]  /*2a60*/  BSYNC.RECONVERGENT B0 ;  /* 0x0000000000007941 */ /* 0x000fea0003800200 */
.L_x_85:
[----:B------:R-:W-:-:S05]  /*2a70*/  IMAD.IADD R25, R26, 0x1, R25 ;  /* 0x000000011a197824 */ /* 0x000fca00078e0219 */
[----:B------:R-:W-:-:S13]  /*2a80*/  ISETP.GE.AND P0, PT, R25, UR38, PT ;  /* 0x0000002619007c0c */ /* 0x000fda000bf06270 */
[----:B------:R-:W-:Y:S05]  /*2a90*/  @!P0 BRA `(.L_x_87) ;  /* 0xffffffdc00e88947 */ /* 0x000fea000383ffff */
.L_x_12:
[----:B------:R-:W-:Y:S05]  /*2aa0*/  WARPSYNC.ALL ;  /* 0x0000000000007948 */ /* 0x000fea0003800000 */
[----:B------:R-:W3:Y:S01]  /*2ab0*/  LDCU UR6, c[0x0][0x3ac] ;  /* 0x00007580ff0677ac */ /* 0x000ee20008000800 */
[----:B------:R-:W-:Y:S01]  /*2ac0*/  BAR.SYNC.DEFER_BLOCKING 0x0 ;  /* 0x0000000000007b1d */ /* 0x000fe20000010000 */
[----:B---3--:R-:W-:-:S13]  /*2ad0*/  ISETP.GE.AND P0, PT, R23, UR6, PT ;  /* 0x0000000617007c0c */ /* 0x008fda000bf06270 */
[----:B------:R-:W-:Y:S05]  /*2ae0*/  @P0 EXIT ;  /* 0x000000000000094d */ /* 0x000fea0003800000 */
[----:B------:R-:W3:Y:S01]  /*2af0*/  S2UR UR5, SR_CgaCtaId ;  /* 0x00000000000579c3 */ /* 0x000ee20000008800 */
[----:B------:R-:W-:-:S07]  /*2b00*/  UMOV UR4, 0x400 ;  /* 0x0000040000047882 */ /* 0x000fce0000000000 */
[----:B-1----:R-:W1:Y:S01]  /*2b10*/  LDC.64 R4, c[0x0][0x388] ;  /* 0x0000e200ff047b82 */ /* 0x002e620000000a00 */
[----:B---3--:R-:W-:-:S12]  /*2b20*/  ULEA UR4, UR5, UR4, 0x18 ;  /* 0x0000000405047291 */ /* 0x008fd8000f8ec0ff */
.L_x_88:
[C---:B------:R-:W-:Y:S01]  /*2b30*/  LEA R0, R23.reuse, UR4, 0x2 ;  /* 0x0000000417007c11 */ /* 0x040fe2000f8e10ff */
[----:B-1-3--:R-:W-:Y:S01]  /*2b40*/  IMAD.WIDE R2, R23, 0x4, R4 ;  /* 0x0000000417027825 */ /* 0x00afe200078e0204 */
[----:B--2---:R-:W-:Y:S02]  /*2b50*/  R2UR UR8, R16 ;  /* 0x00000000100872ca */ /* 0x004fe400000e0000 */
[----:B------:R-:W-:Y:S01]  /*2b60*/  R2UR UR9, R17 ;  /* 0x00000000110972ca */ /* 0x000fe200000e0000 */
[----:B------:R-:W1:Y:S01]  /*2b70*/  LDS R7, [R0] ;  /* 0x0000000000077984 */ /* 0x000e620000000800 */
[----:B------:R-:W-:-:S04]  /*2b80*/  IADD3 R23, PT, PT, R24, R23, RZ ;  /* 0x0000001718177210 */ /* 0x000fc80007ffe0ff */
[----:B------:R-:W-:-:S07]  /*2b90*/  ISETP.GE.AND P0, PT, R23, UR6, PT ;  /* 0x0000000617007c0c */ /* 0x000fce000bf06270 */
[----:B-1----:R3:W-:Y:S06]  /*2ba0*/  REDG.E.ADD.STRONG.GPU desc[UR8][R2.64], R7 ;  /* 0x000000070200798e */ /* 0x0027ec000c12e108 */
[----:B------:R-:W-:Y:S05]  /*2bb0*/  @!P0 BRA `(.L_x_88) ;  /* 0xfffffffc00dc8947 */ /* 0x000fea000383ffff */
[----:B------:R-:W-:Y:S05]  /*2bc0*/  EXIT ;  /* 0x000000000000794d */ /* 0x000fea0003800000 */
        .weak           $__internal_0_$__cuda_sm20_sqrt_rn_f32_slowpath
        .type           $__internal_0_$__cuda_sm20_sqrt_rn_f32_slowpath,@function
        .size           $__internal_0_$__cuda_sm20_sqrt_rn_f32_slowpath,($__internal_1_$__cuda_sm3x_div_rn_noftz_f32_slowpath - $__internal_0_$__cuda_sm20_sqrt_rn_f32_slowpath)
$__internal_0_$__cuda_sm20_sqrt_rn_f32_slowpath:
[----:B------:R-:W-:-:S13]  /*2bd0*/  LOP3.LUT P0, RZ, R0, 0x7fffffff, RZ, 0xc0, !PT ;  /* 0x7fffffff00ff7812 */ /* 0x000fda000780c0ff */
[----:B------:R-:W-:Y:S01]  /*2be0*/  @!P0 IMAD.MOV.U32 R3, RZ, RZ, R0 ;  /* 0x000000ffff038224 */ /* 0x000fe200078e0000 */
[----:B------:R-:W-:Y:S06]  /*2bf0*/  @!P0 BRA `(.L_x_89) ;  /* 0x0000000000448947 */ /* 0x000fec0003800000 */
[----:B------:R-:W-:-:S13]  /*2c00*/  FSETP.GEU.FTZ.AND P0, PT, R0, RZ, PT ;  /* 0x000000ff0000720b */ /* 0x000fda0003f1e000 */
[----:B------:R-:W-:Y:S01]  /*2c10*/  @!P0 MOV R3, 0x7fffffff ;  /* 0x7fffffff00038802 */ /* 0x000fe20000000f00 */
[----:B------:R-:W-:Y:S06]  /*2c20*/  @!P0 BRA `(.L_x_89) ;  /* 0x0000000000388947 */ /* 0x000fec0003800000 */
[----:B------:R-:W-:-:S13]  /*2c30*/  FSETP.GTU.FTZ.AND P0, PT, |R0|, +INF , PT ;  /* 0x7f8000000000780b */ /* 0x000fda0003f1c200 */
[----:B------:R-:W-:Y:S01]  /*2c40*/  @P0 FADD.FTZ R3, R0, 1 ;  /* 0x3f80000000030421 */ /* 0x000fe20000010000 */
[----:B------:R-:W-:Y:S06]  /*2c50*/  @P0 BRA `(.L_x_89) ;  /* 0x00000000002c0947 */ /* 0x000fec0003800000 */
[----:B------:R-:W-:-:S13]  /*2c60*/  FSETP.NEU.FTZ.AND P0, PT, |R0|, +INF , PT ;  /* 0x7f8000000000780b */ /* 0x000fda0003f1d200 */
[----:B------:R-:W-:Y:S01]  /*2c70*/  @!P0 IMAD.MOV.U32 R3, RZ, RZ, R0 ;  /* 0x000000ffff038224 */ /* 0x000fe200078e0000 */
[----:B------:R-:W-:Y:S06]  /*2c80*/  @!P0 BRA `(.L_x_89) ;  /* 0x0000000000208947 */ /* 0x000fec0003800000 */
[----:B------:R-:W-:-:S04]  /*2c90*/  FFMA R0, R0, 1.84467440737095516160e+19, RZ ;  /* 0x5f80000000007823 */ /* 0x000fc800000000ff */
[----:B------:R-:W0:Y:S02]  /*2ca0*/  MUFU.RSQ R3, R0 ;  /* 0x0000000000037308 */ /* 0x000e240000001400 */
[----:B0-----:R-:W-:Y:S01]  /*2cb0*/  FMUL.FTZ R5, R0, R3 ;  /* 0x0000000300057220 */ /* 0x001fe20000410000 */
[----:B------:R-:W-:-:S03]  /*2cc0*/  FMUL.FTZ R3, R3, 0.5 ;  /* 0x3f00000003037820 */ /* 0x000fc60000410000 */
[----:B------:R-:W-:-:S04]  /*2cd0*/  FADD.FTZ R4, -R5, -RZ ;  /* 0x800000ff05047221 */ /* 0x000fc80000010100 */
[----:B------:R-:W-:-:S04]  /*2ce0*/  FFMA R4, R5, R4, R0 ;  /* 0x0000000405047223 */ /* 0x000fc80000000000 */
[----:B------:R-:W-:-:S04]  /*2cf0*/  FFMA R3, R4, R3, R5 ;  /* 0x0000000304037223 */ /* 0x000fc80000000005 */
[----:B------:R-:W-:-:S07]  /*2d00*/  FMUL.FTZ R3, R3, 2.3283064365386962891e-10 ;  /* 0x2f80000003037820 */ /* 0x000fce0000410000 */
.L_x_89:
[----:B------:R-:W-:Y:S01]  /*2d10*/  MOV R4, R6 ;  /* 0x0000000600047202 */ /* 0x000fe20000000f00 */
[----:B------:R-:W-:-:S04]  /*2d20*/  IMAD.MOV.U32 R5, RZ, RZ, 0x0 ;  /* 0x00000000ff057424 */ /* 0x000fc800078e00ff */
[----:B------:R-:W-:Y:S05]  /*2d30*/  RET.REL.NODEC R4 `(_Z14tile_histogramP8ParticlePiiffffiii) ;  /* 0xffffffd004b07950 */ /* 0x000fea0003c3ffff */
        .weak           $__internal_1_$__cuda_sm3x_div_rn_noftz_f32_slowpath
        .type           $__internal_1_$__cuda_sm3x_div_rn_noftz_f32_slowpath,@function
        .size           $__internal_1_$__cuda_sm3x_div_rn_noftz_f32_slowpath,(.L_x_220 - $__internal_1_$__cuda_sm3x_div_rn_noftz_f32_slowpath)
$__internal_1_$__cuda_sm3x_div_rn_noftz_f32_slowpath:
[----:B------:R-:W-:Y:S01]  /*2d40*/  SHF.R.U32.HI R3, RZ, 0x17, R8 ;  /* 0x00000017ff037819 */ /* 0x000fe20000011608 */
[----:B------:R-:W-:Y:S01]  /*2d50*/  BSSY.RECONVERGENT B0, `(.L_x_90) ;  /* 0x0000062000007945 */ /* 0x000fe20003800200 */
[----:B------:R-:W-:Y:S02]  /*2d60*/  SHF.R.U32.HI R6, RZ, 0x17, R33 ;  /* 0x00000017ff067819 */ /* 0x000fe40000011621 */
[----:B------:R-:W-:Y:S02]  /*2d70*/  LOP3.LUT R3, R3, 0xff, RZ, 0xc0, !PT ;  /* 0x000000ff03037812 */ /* 0x000fe400078ec0ff */
[----:B------:R-:W-:Y:S02]  /*2d80*/  LOP3.LUT R6, R6, 0xff, RZ, 0xc0, !PT ;  /* 0x000000ff06067812 */ /* 0x000fe400078ec0ff */
[----:B------:R-:W-:-:S03]  /*2d90*/  IADD3 R7, PT, PT, R3, -0x1, RZ ;  /* 0xffffffff03077810 */ /* 0x000fc60007ffe0ff */
[----:B------:R-:W-:Y:S01]  /*2da0*/  VIADD R0, R6, 0xffffffff ;  /* 0xffffffff06007836 */ /* 0x000fe20000000000 */
[----:B------:R-:W-:-:S04]  /*2db0*/  ISETP.GT.U32.AND P2, PT, R7, 0xfd, PT ;  /* 0x000000fd0700780c */ /* 0x000fc80003f44070 */
[----:B------:R-:W-:-:S13]  /*2dc0*/  ISETP.GT.U32.OR P2, PT, R0, 0xfd, P2 ;  /* 0x000000fd0000780c */ /* 0x000fda0001744470 */
[----:B------:R-:W-:Y:S01]  /*2dd0*/  @!P2 MOV R5, RZ ;  /* 0x000000ff0005a202 */ /* 0x000fe20000000f00 */
[----:B------:R-:W-:Y:S06]  /*2de0*/  @!P2 BRA `(.L_x_91) ;  /* 0x00000000005ca947 */ /* 0x000fec0003800000 */
[----:B------:R-:W-:Y:S02]  /*2df0*/  FSETP.GTU.FTZ.AND P2, PT, |R33|, +INF , PT ;  /* 0x7f8000002100780b */ /* 0x000fe40003f5c200 */
[----:B------:R-:W-:-:S04]  /*2e00*/  FSETP.GTU.FTZ.AND P3, PT, |R8|, +INF , PT ;  /* 0x7f8000000800780b */ /* 0x000fc80003f7c200 */
[----:B------:R-:W-:-:S13]  /*2e10*/  PLOP3.LUT P2, PT, P2, P3, PT, 0xf8, 0x8f ;  /* 0x00000000008f781c */ /* 0x000fda0001747f70 */
[----:B------:R-:W-:Y:S05]  /*2e20*/  @P2 BRA `(.L_x_92) ;  /* 0x00000004004c2947 */ /* 0x000fea0003800000 */
[----:B------:R-:W-:-:S13]  /*2e30*/  LOP3.LUT P2, RZ, R8, 0x7fffffff, R33, 0xc8, !PT ;  /* 0x7fffffff08ff7812 */ /* 0x000fda000784c821 */
[----:B------:R-:W-:Y:S05]  /*2e40*/  @!P2 BRA `(.L_x_93) ;  /* 0x00000004003ca947 */ /* 0x000fea0003800000 */
[C---:B------:R-:W-:Y:S02]  /*2e50*/  FSETP.NEU.FTZ.AND P4, PT, |R33|.reuse, +INF , PT ;  /* 0x7f8000002100780b */ /* 0x040fe40003f9d200 */
[----:B------:R-:W-:Y:S02]  /*2e60*/  FSETP.NEU.FTZ.AND P3, PT, |R8|, +INF , PT ;  /* 0x7f8000000800780b */ /* 0x000fe40003f7d200 */
[----:B------:R-:W-:-:S11]  /*2e70*/  FSETP.NEU.FTZ.AND P2, PT, |R33|, +INF , PT ;  /* 0x7f8000002100780b */ /* 0x000fd60003f5d200 */
[----:B------:R-:W-:Y:S05]  /*2e80*/  @!P3 BRA !P4, `(.L_x_93) ;  /* 0x00000004002cb947 */ /* 0x000fea0006000000 */
[----:B------:R-:W-:-:S04]  /*2e90*/  LOP3.LUT P4, RZ, R33, 0x7fffffff, RZ, 0xc0, !PT ;  /* 0x7fffffff21ff7812 */ /* 0x000fc8000788c0ff */
[----:B------:R-:W-:-:S13]  /*2ea0*/  PLOP3.LUT P3, PT, P3, P4, PT, 0x2f, 0xf2 ;  /* 0x0000000000f2781c */ /* 0x000fda0001f68577 */
[----:B------:R-:W-:Y:S05]  /*2eb0*/  @P3 BRA `(.L_x_94) ;  /* 0x0000000400183947 */ /* 0x000fea0003800000 */
[----:B------:R-:W-:-:S04]  /*2ec0*/  LOP3.LUT P3, RZ, R8, 0x7fffffff, RZ, 0xc0, !PT ;  /* 0x7fffffff08ff7812 */ /* 0x000fc8000786c0ff */
[----:B------:R-:W-:-:S13]  /*2ed0*/  PLOP3.LUT P2, PT, P2, P3, PT, 0x2f, 0xf2 ;  /* 0x0000000000f2781c */ /* 0x000fda0001746577 */
[----:B------:R-:W-:Y:S05]  /*2ee0*/  @P2 BRA `(.L_x_95) ;  /* 0x0000000400002947 */ /* 0x000fea0003800000 */
[----:B------:R-:W-:Y:S02]  /*2ef0*/  ISETP.GE.AND P2, PT, R0, RZ, PT ;  /* 0x000000ff0000720c */ /* 0x000fe40003f46270 */
[----:B------:R-:W-:-:S11]  /*2f00*/  ISETP.GE.AND P3, PT, R7, RZ, PT ;  /* 0x000000ff0700720c */ /* 0x000fd60003f66270 */
[----:B------:R-:W-:Y:S01]  /*2f10*/  @P2 IMAD.MOV.U32 R5, RZ, RZ, RZ ;  /* 0x000000ffff052224 */ /* 0x000fe200078e00ff */
[----:B------:R-:W-:Y:S01]  /*2f20*/  @!P2 MOV R5, 0xffffffc0 ;  /* 0xffffffc00005a802 */ /* 0x000fe20000000f00 */
[----:B------:R-:W-:Y:S01]  /*2f30*/  @!P2 FFMA R33, R33, 1.84467440737095516160e+19, RZ ;  /* 0x5f8000002121a823 */ /* 0x000fe200000000ff */
[----:B------:R-:W-:-:S03]  /*2f40*/  @!P3 FFMA R8, R8, 1.84467440737095516160e+19, RZ ;  /* 0x5f8000000808b823 */ /* 0x000fc600000000ff */
[----:B------:R-:W-:-:S07]  /*2f50*/  @!P3 VIADD R5, R5, 0x40 ;  /* 0x000000400505b836 */ /* 0x000fce0000000000 */
.L_x_91:
[----:B------:R-:W-:Y:S01]  /*2f60*/  LEA R7, R3, 0xc0800000, 0x17 ;  /* 0xc080000003077811 */ /* 0x000fe200078eb8ff */
[----:B------:R-:W-:Y:S01]  /*2f70*/  VIADD R6, R6, 0xffffff81 ;  /* 0xffffff8106067836 */ /* 0x000fe20000000000 */
[----:B------:R-:W-:Y:S02]  /*2f80*/  BSSY.RECONVERGENT B1, `(.L_x_96) ;  /* 0x0000035000017945 */ /* 0x000fe40003800200 */
[----:B------:R-:W-:Y:S01]  /*2f90*/  IADD3 R34, PT, PT, -R7, R8, RZ ;  /* 0x0000000807227210 */ /* 0x000fe20007ffe1ff */
[C---:B------:R-:W-:Y:S01]  /*2fa0*/  IMAD R0, R6.reuse, -0x800000, R33 ;  /* 0xff80000006007824 */ /* 0x040fe200078e0221 */
[----:B------:R-:W-:Y:S02]  /*2fb0*/  IADD3 R6, PT, PT, R6, 0x7f, -R3 ;  /* 0x0000007f06067810 */ /* 0x000fe40007ffe803 */
[----:B------:R-:W0:Y:S01]  /*2fc0*/  MUFU.RCP R8, R34 ;  /* 0x0000002200087308 */ /* 0x000e220000001000 */
[----:B------:R-:W-:Y:S01]  /*2fd0*/  FADD.FTZ R7, -R34, -RZ ;  /* 0x800000ff22077221 */ /* 0x000fe20000010100 */
[----:B------:R-:W-:-:S03]  /*2fe0*/  IADD3 R5, PT, PT, R6, R5, RZ ;  /* 0x0000000506057210 */ /* 0x000fc60007ffe0ff */
[----:B0-----:R-:W-:-:S04]  /*2ff0*/  FFMA R9, R8, R7, 1 ;  /* 0x3f80000008097423 */ /* 0x001fc80000000007 */
[----:B------:R-:W-:-:S04]  /*3000*/  FFMA R9, R8, R9, R8 ;  /* 0x0000000908097223 */ /* 0x000fc80000000008 */
[----:B------:R-:W-:-:S04]  /*3010*/  FFMA R8, R0, R9, RZ ;  /* 0x0000000900087223 */ /* 0x000fc800000000ff */
[----:B------:R-:W-:-:S04]  /*3020*/  FFMA R10, R7, R8, R0 ;  /* 0x00000008070a7223 */ /* 0x000fc80000000000 */
[----:B------:R-:W-:-:S04]  /*3030*/  FFMA R10, R9, R10, R8 ;  /* 0x0000000a090a7223 */ /* 0x000fc80000000008 */
[----:B------:R-:W-:-:S04]  /*3040*/  FFMA R7, R7, R10, R0 ;  /* 0x0000000a07077223 */ /* 0x000fc80000000000 */
[----:B------:R-:W-:-:S05]  /*3050*/  FFMA R0, R9, R7, R10 ;  /* 0x0000000709007223 */ /* 0x000fca000000000a */
[----:B------:R-:W-:-:S04]  /*3060*/  SHF.R.U32.HI R3, RZ, 0x17, R0 ;  /* 0x00000017ff037819 */ /* 0x000fc80000011600 */
[----:B------:R-:W-:-:S05]  /*3070*/  LOP3.LUT R6, R3, 0xff, RZ, 0xc0, !PT ;  /* 0x000000ff03067812 */ /* 0x000fca00078ec0ff */
[----:B------:R-:W-:-:S05]  /*3080*/  IMAD.IADD R3, R6, 0x1, R5 ;  /* 0x0000000106037824 */ /* 0x000fca00078e0205 */
[----:B------:R-:W-:-:S04]  /*3090*/  IADD3 R6, PT, PT, R3, -0x1, RZ ;  /* 0xffffffff03067810 */ /* 0x000fc80007ffe0ff */
[----:B------:R-:W-:-:S13]  /*30a0*/  ISETP.GE.U32.AND P2, PT, R6, 0xfe, PT ;  /* 0x000000fe0600780c */ /* 0x000fda0003f46070 */
[----:B------:R-:W-:Y:S05]  /*30b0*/  @!P2 BRA `(.L_x_97) ;  /* 0x000000000080a947 */ /* 0x000fea0003800000 */
[----:B------:R-:W-:-:S13]  /*30c0*/  ISETP.GT.AND P2, PT, R3, 0xfe, PT ;  /* 0x000000fe0300780c */ /* 0x000fda0003f44270 */
[----:B------:R-:W-:Y:S05]  /*30d0*/  @P2 BRA `(.L_x_98) ;  /* 0x00000000006c2947 */ /* 0x000fea0003800000 */
[----:B------:R-:W-:-:S13]  /*30e0*/  ISETP.GE.AND P2, PT, R3, 0x1, PT ;  /* 0x000000010300780c */ /* 0x000fda0003f46270 */
[----:B------:R-:W-:Y:S05]  /*30f0*/  @P2 BRA `(.L_x_99) ;  /* 0x0000000000742947 */ /* 0x000fea0003800000 */
[----:B------:R-:W-:Y:S02]  /*3100*/  ISETP.GE.AND P2, PT, R3, -0x18, PT ;  /* 0xffffffe80300780c */ /* 0x000fe40003f46270 */
[----:B------:R-:W-:-:S11]  /*3110*/  LOP3.LUT R0, R0, 0x80000000, RZ, 0xc0, !PT ;  /* 0x8000000000007812 */ /* 0x000fd600078ec0ff */
[----:B------:R-:W-:Y:S05]  /*3120*/  @!P2 BRA `(.L_x_99) ;  /* 0x000000000068a947 */ /* 0x000fea0003800000 */
[CCC-:B------:R-:W-:Y:S01]  /*3130*/  FFMA.RZ R5, R9.reuse, R7.reuse, R10.reuse ;  /* 0x0000000709057223 */ /* 0x1c0fe2000000c00a */
[CCC-:B------:R-:W-:Y:S01]  /*3140*/  FFMA.RP R6, R9.reuse, R7.reuse, R10.reuse ;  /* 0x0000000709067223 */ /* 0x1c0fe2000000800a */
[----:B------:R-:W-:Y:S01]  /*3150*/  FFMA.RM R9, R9, R7, R10 ;  /* 0x0000000709097223 */ /* 0x000fe2000000400a */
[C---:B------:R-:W-:Y:S01]  /*3160*/  VIADD R7, R3.reuse, 0x20 ;  /* 0x0000002003077836 */ /* 0x040fe20000000000 */
[----:B------:R-:W-:Y:S02]  /*3170*/  ISETP.NE.AND P4, PT, R3, RZ, PT ;  /* 0x000000ff0300720c */ /* 0x000fe40003f85270 */
[----:B------:R-:W-:Y:S02]  /*3180*/  LOP3.LUT R5, R5, 0x7fffff, RZ, 0xc0, !PT ;  /* 0x007fffff05057812 */ /* 0x000fe400078ec0ff */
[----:B------:R-:W-:Y:S02]  /*3190*/  ISETP.NE.AND P3, PT, R3, RZ, PT ;  /* 0x000000ff0300720c */ /* 0x000fe40003f65270 */
[----:B------:R-:W-:-:S02]  /*31a0*/  LOP3.LUT R8, R5, 0x800000, RZ, 0xfc, !PT ;  /* 0x0080000005087812 */ /* 0x000fc400078efcff */
[----:B------:R-:W-:Y:S02]  /*31b0*/  IADD3 R3, PT, PT, -R3, RZ, RZ ;  /* 0x000000ff03037210 */ /* 0x000fe40007ffe1ff */
[----:B------:R-:W-:Y:S02]  /*31c0*/  SHF.L.U32 R7, R8, R7, RZ ;  /* 0x0000000708077219 */ /* 0x000fe400000006ff */
[----:B------:R-:W-:Y:S02]  /*31d0*/  FSETP.NEU.FTZ.AND P2, PT, R6, R9, PT ;  /* 0x000000090600720b */ /* 0x000fe40003f5d000 */
[----:B------:R-:W-:Y:S02]  /*31e0*/  SEL R3, R3, RZ, P4 ;  /* 0x000000ff03037207 */ /* 0x000fe40002000000 */
[----:B------:R-:W-:Y:S02]  /*31f0*/  ISETP.NE.AND P3, PT, R7, RZ, P3 ;  /* 0x000000ff0700720c */ /* 0x000fe40001f65270 */
[----:B------:R-:W-:-:S02]  /*3200*/  SHF.R.U32.HI R8, RZ, R3, R8 ;  /* 0x00000003ff087219 */ /* 0x000fc40000011608 */
[----:B------:R-:W-:Y:S02]  /*3210*/  PLOP3.LUT P2, PT, P2, P3, PT, 0xf8, 0x8f ;  /* 0x00000000008f781c */ /* 0x000fe40001747f70 */
[----:B------:R-:W-:Y:S02]  /*3220*/  SHF.R.U32.HI R5, RZ, 0x1, R8 ;  /* 0x00000001ff057819 */ /* 0x000fe40000011608 */
[----:B------:R-:W-:-:S04]  /*3230*/  SEL R6, RZ, 0x1, !P2 ;  /* 0x00000001ff067807 */ /* 0x000fc80005000000 */
[----:B------:R-:W-:-:S04]  /*3240*/  LOP3.LUT R3, R6, 0x1, R5, 0xf8, !PT ;  /* 0x0000000106037812 */ /* 0x000fc800078ef805 */
[----:B------:R-:W-:-:S05]  /*3250*/  LOP3.LUT R8, R3, R8, RZ, 0xc0, !PT ;  /* 0x0000000803087212 */ /* 0x000fca00078ec0ff */
[----:B------:R-:W-:-:S05]  /*3260*/  IMAD.IADD R5, R5, 0x1, R8 ;  /* 0x0000000105057824 */ /* 0x000fca00078e0208 */
[----:B------:R-:W-:Y:S01]  /*3270*/  LOP3.LUT R0, R5, R0, RZ, 0xfc, !PT ;  /* 0x0000000005007212 */ /* 0x000fe200078efcff */
[----:B------:R-:W-:Y:S06]  /*3280*/  BRA `(.L_x_99) ;  /* 0x0000000000107947 */ /* 0x000fec0003800000 */
.L_x_98:
[----:B------:R-:W-:-:S04]  /*3290*/  LOP3.LUT R0, R0, 0x80000000, RZ, 0xc0, !PT ;  /* 0x8000000000007812 */ /* 0x000fc800078ec0ff */
[----:B------:R-:W-:Y:S01]  /*32a0*/  LOP3.LUT R0, R0, 0x7f800000, RZ, 0xfc, !PT ;  /* 0x7f80000000007812 */ /* 0x000fe200078efcff */
[----:B------:R-:W-:Y:S06]  /*32b0*/  BRA `(.L_x_99) ;  /* 0x0000000000047947 */ /* 0x000fec0003800000 */
.L_x_97:
[----:B------:R-:W-:-:S07]  /*32c0*/  LEA R0, R5, R0, 0x17 ;  /* 0x0000000005007211 */ /* 0x000fce00078eb8ff */
.L_x_99:
[----:B------:R-:W-:Y:S05]  /*32d0*/  BSYNC.RECONVERGENT B1 ;  /* 0x0000000000017941 */ /* 0x000fea0003800200 */
.L_x_96:
[----:B------:R-:W-:Y:S05]  /*32e0*/  BRA `(.L_x_100) ;  /* 0x0000000000207947 */ /* 0x000fea0003800000 */
.L_x_95:
[----:B------:R-:W-:-:S04]  /*32f0*/  LOP3.LUT R8, R8, 0x80000000, R33, 0x48, !PT ;  /* 0x8000000008087812 */ /* 0x000fc800078e4821 */
[----:B------:R-:W-:Y:S01]  /*3300*/  LOP3.LUT R0, R8, 0x7f800000, RZ, 0xfc, !PT ;  /* 0x7f80000008007812 */ /* 0x000fe200078efcff */
[----:B------:R-:W-:Y:S06]  /*3310*/  BRA `(.L_x_100) ;  /* 0x0000000000147947 */ /* 0x000fec0003800000 */
.L_x_94:
[----:B------:R-:W-:Y:S01]  /*3320*/  LOP3.LUT R0, R8, 0x80000000, R33, 0x48, !PT ;  /* 0x8000000008007812 */ /* 0x000fe200078e4821 */
[----:B------:R-:W-:Y:S06]  /*3330*/  BRA `(.L_x_100) ;  /* 0x00000000000c7947 */ /* 0x000fec0003800000 */
.L_x_93:
[----:B------:R-:W0:Y:S01]  /*3340*/  MUFU.RSQ R0, -QNAN ;  /* 0xffc0000000007908 */ /* 0x000e220000001400 */
[----:B------:R-:W-:Y:S05]  /*3350*/  BRA `(.L_x_100) ;  /* 0x0000000000047947 */ /* 0x000fea0003800000 */
.L_x_92:
[----:B------:R-:W-:-:S07]  /*3360*/  FADD.FTZ R0, R33, R8 ;  /* 0x0000000821007221 */ /* 0x000fce0000010000 */
.L_x_100:
[----:B------:R-:W-:Y:S05]  /*3370*/  BSYNC.RECONVERGENT B0 ;  /* 0x0000000000007941 */ /* 0x000fea0003800200 */
.L_x_90:
[----:B------:R-:W-:-:S04]  /*3380*/  IMAD.MOV.U32 R5, RZ, RZ, 0x0 ;  /* 0x00000000ff057424 */ /* 0x000fc800078e00ff */
[----:B0-----:R-:W-:Y:S05]  /*3390*/  RET.REL.NODEC R4 `(_Z14tile_histogramP8ParticlePiiffffiii) ;  /* 0xffffffcc04187950 */ /* 0x001fea0003c3ffff */
.L_x_101:
[----:B------:R-:W-:-:S00]  /*33a0*/  BRA `(.L_x_101) ;  /* 0xfffffffc00fc7947 */ /* 0x000fc0000383ffff */
[----:B------:R-:W-:-:S00]  /*33b0*/  NOP ;  /* 0x0000000000007918 */ /* 0x000fc00000000000 */
        /* <DEDUP_REMOVED lines=12> */
.L_x_220:


//--------------------- .text._Z18tile_render_kernelPfS_S_S_iffffiiiiS_ii --------------------------
	.section	.text._Z18tile_render_kernelPfS_S_S_iffffiiiiS_ii,"ax",@progbits
	.align	128
        .global         _Z18tile_render_kernelPfS_S_S_iffffiiiiS_ii
        .type           _Z18tile_render_kernelPfS_S_S_iffffiiiiS_ii,@function
        .size           _Z18tile_render_kernelPfS_S_S_iffffiiiiS_ii,(.L_x_224 - _Z18tile_render_kernelPfS_S_S_iffffiiiiS_ii)
        .other          _Z18tile_render_kernelPfS_S_S_iffffiiiiS_ii,@"STO_CUDA_ENTRY STV_DEFAULT"
_Z18tile_render_kernelPfS_S_S_iffffiiiiS_ii:
.text._Z18tile_render_kernelPfS_S_S_iffffiiiiS_ii:
[----:B------:R-:W-:Y:S08]  /*0000*/  LDC R1, c[0x0][0x37c] ;  /* 0x0000df00ff017b82 */ /* 0x000ff00000000800 */
[----:B------:R-:W0:Y:S01]  /*0010*/  LDC R38, c[0x0][0x3b4] ;  /* 0x0000ed00ff267b82 */ /* 0x000e220000000800 */
[----:B------:R-:W0:Y:S01]  /*0020*/  LDCU.64 UR6, c[0x0][0x3b8] ;  /* 0x00007700ff0677ac */ /* 0x000e220008000a00 */
[----:B------:R-:W1:Y:S06]  /*0030*/  LDCU UR4, c[0x0][0x3a8] ;  /* 0x00007500ff0477ac */ /* 0x000e6c0008000800 */
[----:B------:R-:W1:Y:S01]  /*0040*/  LDC R0, c[0x0][0x3a4] ;  /* 0x0000e900ff007b82 */ /* 0x000e620000000800 */
[----:B------:R-:W2:Y:S07]  /*0050*/  LDCU UR5, c[0x0][0x3c0] ;  /* 0x00007800ff0577ac */ /* 0x000eae0008000800 */
[----:B------:R-:W3:Y:S01]  /*0060*/  LDC R4, c[0x0][0x360] ;  /* 0x0000d800ff047b82 */ /* 0x000ee20000000800 */
[----:B0-----:R-:W-:Y:S01]  /*0070*/  IADD3 R38, PT, PT, -R38, UR6, RZ ;  /* 0x0000000626267c10 */ /* 0x001fe2000fffe1ff */
[----:B--2---:R-:W-:-:S04]  /*0080*/  UIADD3 UR5, UPT, UPT, UR5, -UR7, URZ ;  /* 0x8000000705057290 */ /* 0x004fc8000fffe0ff */
[----:B------:R-:W-:Y:S01]  /*0090*/  VIADD R37, R38, 0x1 ;  /* 0x0000000126257836 */ /* 0x000fe20000000000 */
[----:B------:R-:W-:Y:S01]  /*00a0*/  UIADD3 UR10, UPT, UPT, UR5, 0x1, URZ ;  /* 0x00000001050a7890 */ /* 0x000fe2000fffe0ff */
[----:B-1----:R-:W-:-:S03]  /*00b0*/  FADD R0, -R0, UR4 ;  /* 0x0000000400007e21 */ /* 0x002fc60008000100 */
[----:B------:R-:W-:-:S04]  /*00c0*/  I2FP.F32.S32 R3, R37 ;  /* 0x0000002500037245 */ /* 0x000fc80000201400 */
[----:B------:R-:W0:Y:S08]  /*00d0*/  MUFU.RCP R2, R3 ;  /* 0x0000000300027308 */ /* 0x000e300000001000 */
[----:B------:R-:W1:Y:S01]  /*00e0*/  FCHK P0, R0, R3 ;  /* 0x0000000300007302 */ /* 0x000e620000000000 */
[----:B0-----:R-:W-:-:S04]  /*00f0*/  FFMA R5, -R3, R2, 1 ;  /* 0x3f80000003057423 */ /* 0x001fc80000000102 */
[----:B------:R-:W-:-:S04]  /*0100*/  FFMA R5, R2, R5, R2 ;  /* 0x0000000502057223 */ /* 0x000fc80000000002 */
[----:B------:R-:W-:-:S04]  /*0110*/  FFMA R36, R0, R5, RZ ;  /* 0x0000000500247223 */ /* 0x000fc800000000ff */
[----:B------:R-:W-:-:S04]  /*0120*/  FFMA R2, -R3, R36, R0 ;  /* 0x0000002403027223 */ /* 0x000fc80000000100 */
[----:B------:R-:W-:Y:S01]  /*0130*/  FFMA R36, R5, R2, R36 ;  /* 0x0000000205247223 */ /* 0x000fe20000000024 */
[----:B-1-3--:R-:W-:Y:S06]  /*0140*/  @!P0 BRA `(.L_x_102) ;  /* 0x00000000000c8947 */ /* 0x00afec0003800000 */
[----:B------:R-:W-:-:S07]  /*0150*/  MOV R2, 0x170 ;  /* 0x0000017000027802 */ /* 0x000fce0000000f00 */
[----:B------:R-:W-:Y:S05]  /*0160*/  CALL.REL.NOINC `($__internal_5_$__cuda_sm3x_div_rn_noftz_f32_slowpath) ;  /* 0x0000005800387944 */ /* 0x000fea0003c00000 */
[----:B------:R-:W-:-:S07]  /*0170*/  IMAD.MOV.U32 R36, RZ, RZ, R0 ;  /* 0x000000ffff247224 */ /* 0x000fce00078e0000 */
.L_x_102:
[----:B------:R-:W0:Y:S01]  /*0180*/  LDC R0, c[0x0][0x3ac] ;  /* 0x0000eb00ff007b82 */ /* 0x000e220000000800 */
[----:B------:R-:W0:Y:S01]  /*0190*/  LDCU UR4, c[0x0][0x3b0] ;  /* 0x00007600ff0477ac */ /* 0x000e220008000800 */
[----:B------:R-:W-:-:S04]  /*01a0*/  I2FP.F32.S32 R3, UR10 ;  /* 0x0000000a00037c45 */ /* 0x000fc80008201400 */
[----:B------:R-:W1:Y:S02]  /*01b0*/  MUFU.RCP R2, R3 ;  /* 0x0000000300027308 */ /* 0x000e640000001000 */
[----:B-1----:R-:W-:Y:S01]  /*01c0*/  FFMA R5, -R3, R2, 1 ;  /* 0x3f80000003057423 */ /* 0x002fe20000000102 */
[----:B0-----:R-:W-:-:S03]  /*01d0*/  FADD R0, -R0, UR4 ;  /* 0x0000000400007e21 */ /* 0x001fc60008000100 */
[----:B------:R-:W-:Y:S02]  /*01e0*/  FFMA R5, R2, R5, R2 ;  /* 0x0000000502057223 */ /* 0x000fe40000000002 */
[----:B------:R-:W0:Y:S02]  /*01f0*/  FCHK P0, R0, R3 ;  /* 0x0000000300007302 */ /* 0x000e240000000000 */
[----:B------:R-:W-:-:S04]  /*0200*/  FFMA R2, R0, R5, RZ ;  /* 0x0000000500027223 */ /* 0x000fc800000000ff */
[----:B------:R-:W-:-:S04]  /*0210*/  FFMA R35, -R3, R2, R0 ;  /* 0x0000000203237223 */ /* 0x000fc80000000100 */
[----:B------:R-:W-:Y:S01]  /*0220*/  FFMA R35, R5, R35, R2 ;  /* 0x0000002305237223 */ /* 0x000fe20000000002 */
[----:B0-----:R-:W-:Y:S06]  /*0230*/  @!P0 BRA `(.L_x_103) ;  /* 0x00000000000c8947 */ /* 0x001fec0003800000 */
[----:B------:R-:W-:-:S07]  /*0240*/  MOV R2, 0x260 ;  /* 0x0000026000027802 */ /* 0x000fce0000000f00 */
[----:B------:R-:W-:Y:S05]  /*0250*/  CALL.REL.NOINC `($__internal_5_$__cuda_sm3x_div_rn_noftz_f32_slowpath) ;  /* 0x0000005400fc7944 */ /* 0x000fea0003c00000 */
[----:B------:R-:W-:-:S07]  /*0260*/  MOV R35, R0 ;  /* 0x0000000000237202 */ /* 0x000fce0000000f00 */
.L_x_103:
[----:B------:R-:W0:Y:S01]  /*0270*/  S2UR UR6, SR_CgaCtaId ;  /* 0x00000000000679c3 */ /* 0x000e220000008800 */
[----:B------:R-:W-:Y:S02]  /*0280*/  UMOV UR4, 0x400 ;  /* 0x0000040000047882 */ /* 0x000fe40000000000 */
[----:B0-----:R-:W-:-:S03]  /*0290*/  ULEA UR4, UR6, UR4, 0x18 ;  /* 0x0000000406047291 */ /* 0x001fc6000f8ec0ff */
[----:B------:R-:W-:-:S06]  /*02a0*/  UMOV UR6, 0x10 ;  /* 0x0000001000067882 */ /* 0x000fcc0000000000 */
[----:B------:R-:W-:Y:S04]  /*02b0*/  STS.128 [UR4], RZ ;  /* 0x000000ffff007988 */ /* 0x000fe80008000c04 */
[----:B------:R-:W-:Y:S04]  /*02c0*/  STS.128 [UR4+0x10], RZ ;  /* 0x000010ffff007988 */ /* 0x000fe80008000c04 */
[----:B------:R-:W-:Y:S04]  /*02d0*/  STS.128 [UR4+0x20], RZ ;  /* 0x000020ffff007988 */ /* 0x000fe80008000c04 */
[----:B------:R-:W-:Y:S01]  /*02e0*/  STS.128 [UR4+0x30], RZ ;  /* 0x000030ffff007988 */ /* 0x000fe20008000c04 */
.L_x_104:
[----:B------:R-:W-:Y:S02]  /*02f0*/  ULEA UR7, UR6, UR4, 0x2 ;  /* 0x0000000406077291 */ /* 0x000fe4000f8e10ff */
[----:B------:R-:W-:-:S04]  /*0300*/  UIADD3 UR6, UPT, UPT, UR6, 0x80, URZ ;  /* 0x0000008006067890 */ /* 0x000fc8000fffe0ff */
[----:B------:R-:W-:-:S03]  /*0310*/  UISETP.NE.AND UP0, UPT, UR6, 0x2710, UPT ;  /* 0x000027100600788c */ /* 0x000fc6000bf05270 */
[----:B------:R-:W-:Y:S04]  /*0320*/  STS.128 [UR7], RZ ;  /* 0x000000ffff007988 */ /* 0x000fe80008000c07 */
[----:B------:R-:W-:Y:S04]  /*0330*/  STS.128 [UR7+0x10], RZ ;  /* 0x000010ffff007988 */ /* 0x000fe80008000c07 */
        /* <DEDUP_REMOVED lines=29> */
[----:B------:R-:W-:Y:S01]  /*0510*/  STS.128 [UR7+0x1f0], RZ ;  /* 0x0001f0ffff007988 */ /* 0x000fe20008000c07 */
[----:B------:R-:W-:Y:S05]  /*0520*/  BRA.U UP0, `(.L_x_104) ;  /* 0xfffffffd00707547 */ /* 0x000fea000b83ffff */
[----:B------:R-:W0:Y:S01]  /*0530*/  MUFU.RCP R3, R4 ;  /* 0x0000000400037308 */ /* 0x000e220000001000 */
[----:B------:R-:W-:Y:S01]  /*0540*/  UMOV UR4, 0x3c1 ;  /* 0x000003c100047882 */ /* 0x000fe20000000000 */
[----:B------:R-:W1:Y:S01]  /*0550*/  S2R R34, SR_TID.X ;  /* 0x0000000000227919 */ /* 0x000e620000002100 */
[----:B------:R-:W-:-:S05]  /*0560*/  IMAD.U32 R5, RZ, RZ, UR4 ;  /* 0x00000004ff057e24 */ /* 0x000fca000f8e00ff */
[----:B------:R-:W2:Y:S01]  /*0570*/  FCHK P0, R5, R4 ;  /* 0x0000000405007302 */ /* 0x000ea20000000000 */
[----:B0-----:R-:W-:-:S04]  /*0580*/  FFMA R32, R3, -R4, 1 ;  /* 0x3f80000003207423 */ /* 0x001fc80000000804 */
[----:B------:R-:W-:-:S04]  /*0590*/  FFMA R32, R3, R32, R3 ;  /* 0x0000002003207223 */ /* 0x000fc80000000003 */
[----:B------:R-:W-:-:S04]  /*05a0*/  FFMA R3, R32, 1.3466478242161492052e-42, RZ ;  /* 0x000003c120037823 */ /* 0x000fc800000000ff */
[----:B------:R-:W-:-:S04]  /*05b0*/  FFMA R0, R3, -R4, 1.3466478242161492052e-42 ;  /* 0x000003c103007423 */ /* 0x000fc80000000804 */
[----:B------:R-:W-:Y:S01]  /*05c0*/  FFMA R32, R32, R0, R3 ;  /* 0x0000000020207223 */ /* 0x000fe20000000003 */
[----:B-12---:R-:W-:Y:S06]  /*05d0*/  @!P0 BRA `(.L_x_105) ;  /* 0x0000000000148947 */ /* 0x006fec0003800000 */
[----:B------:R-:W-:Y:S01]  /*05e0*/  IMAD.MOV.U32 R0, RZ, RZ, 0x3c1 ;  /* 0x000003c1ff007424 */ /* 0x000fe200078e00ff */
[----:B------:R-:W-:Y:S02]  /*05f0*/  MOV R3, R4 ;  /* 0x0000000400037202 */ /* 0x000fe40000000f00 */
[----:B------:R-:W-:-:S07]  /*0600*/  MOV R2, 0x620 ;  /* 0x0000062000027802 */ /* 0x000fce0000000f00 */
[----:B------:R-:W-:Y:S05]  /*0610*/  CALL.REL.NOINC `($__internal_5_$__cuda_sm3x_div_rn_noftz_f32_slowpath) ;  /* 0x00000054000c7944 */ /* 0x000fea0003c00000 */
[----:B------:R-:W-:-:S07]  /*0620*/  IMAD.MOV.U32 R32, RZ, RZ, R0 ;  /* 0x000000ffff207224 */ /* 0x000fce00078e0000 */
.L_x_105:
[----:B------:R-:W-:Y:S01]  /*0630*/  LOP3.LUT R0, R34, 0xffff, RZ, 0xc0, !PT ;  /* 0x0000ffff22007812 */ /* 0x000fe200078ec0ff */
[----:B------:R-:W0:Y:S01]  /*0640*/  S2UR UR6, SR_CgaCtaId ;  /* 0x00000000000679c3 */ /* 0x000e220000008800 */
[----:B------:R-:W1:Y:S01]  /*0650*/  F2I.FLOOR.NTZ R7, R32 ;  /* 0x0000002000077305 */ /* 0x000e620000207100 */
[----:B------:R-:W-:Y:S01]  /*0660*/  UMOV UR4, 0x400 ;  /* 0x0000040000047882 */ /* 0x000fe20000000000 */
[----:B------:R-:W-:Y:S01]  /*0670*/  BSSY.RECONVERGENT B0, `(.L_x_106) ;  /* 0x0000029000007945 */ /* 0x000fe20003800200 */
[----:B------:R-:W-:Y:S01]  /*0680*/  IMAD R0, R0, 0x843, RZ ;  /* 0x0000084300007824 */ /* 0x000fe200078e02ff */
[----:B------:R-:W-:Y:S01]  /*0690*/  UIADD3 UR4, UPT, UPT, UR4, 0x9c40, URZ ;  /* 0x00009c4004047890 */ /* 0x000fe2000fffe0ff */
[----:B------:R-:W-:Y:S01]  /*06a0*/  IMAD.MOV.U32 R13, RZ, RZ, 0x1 ;  /* 0x00000001ff0d7424 */ /* 0x000fe200078e00ff */
[----:B------:R-:W-:Y:S02]  /*06b0*/  PRMT R12, RZ, 0x7610, R12 ;  /* 0x00007610ff0c7816 */ /* 0x000fe4000000000c */
[----:B------:R-:W-:Y:S01]  /*06c0*/  SHF.R.U32.HI R3, RZ, 0x10, R0 ;  /* 0x00000010ff037819 */ /* 0x000fe20000011600 */
[----:B------:R-:W2:Y:S03]  /*06d0*/  F2F.F64.F32 R14, R36 ;  /* 0x00000024000e7310 */ /* 0x000ea60000201800 */
[C---:B------:R-:W-:Y:S01]  /*06e0*/  IADD3 R2, PT, PT, R3.reuse, -0xf, RZ ;  /* 0xfffffff103027810 */ /* 0x040fe20007ffe0ff */
[----:B------:R-:W-:-:S02]  /*06f0*/  IMAD R0, R3, -0x1f, R34 ;  /* 0xffffffe103007824 */ /* 0x000fc400078e0222 */
[C---:B-1----:R-:W-:Y:S02]  /*0700*/  IMAD R33, R7.reuse, R34, RZ ;  /* 0x0000002207217224 */ /* 0x042fe400078e02ff */
[C---:B------:R-:W-:Y:S02]  /*0710*/  VIADD R5, R0.reuse, 0xfffffff1 ;  /* 0xfffffff100057836 */ /* 0x040fe40000000000 */
[----:B------:R-:W-:Y:S01]  /*0720*/  IMAD R11, R0, 0x1f, R3 ;  /* 0x0000001f000b7824 */ /* 0x000fe200078e0203 */
[----:B------:R-:W-:Y:S02]  /*0730*/  IADD3 R10, PT, PT, R7, R33, RZ ;  /* 0x00000021070a7210 */ /* 0x000fe40007ffe0ff */
[----:B------:R-:W-:Y:S01]  /*0740*/  I2FP.F32.S32 R6, R5 ;  /* 0x0000000500067245 */ /* 0x000fe20000201400 */
[----:B0-----:R-:W-:Y:S01]  /*0750*/  ULEA UR4, UR6, UR4, 0x18 ;  /* 0x0000000406047291 */ /* 0x001fe2000f8ec0ff */
[----:B------:R-:W-:Y:S01]  /*0760*/  I2FP.F32.S32 R5, R2 ;  /* 0x0000000200057245 */ /* 0x000fe20000201400 */
[----:B--2---:R-:W-:-:S02]  /*0770*/  DMUL R14, R14, 0.5 ;  /* 0x3fe000000e0e7828 */ /* 0x004fc40000000000 */
[----:B------:R-:W-:Y:S02]  /*0780*/  FMUL R6, R6, R35 ;  /* 0x0000002306067220 */ /* 0x000fe40000400000 */
[----:B------:R-:W-:Y:S01]  /*0790*/  FMUL R5, R5, R36 ;  /* 0x0000002405057220 */ /* 0x000fe20000400000 */
[----:B------:R-:W-:Y:S01]  /*07a0*/  LEA R11, R11, UR4, 0x2 ;  /* 0x000000040b0b7c11 */ /* 0x000fe2000f8e10ff */
[----:B------:R-:W-:Y:S01]  /*07b0*/  FMUL R6, R6, R6 ;  /* 0x0000000606067220 */ /* 0x000fe20000400000 */
[----:B------:R-:W-:-:S03]  /*07c0*/  UMOV UR4, URZ ;  /* 0x000000ff00047c82 */ /* 0x000fc60008000000 */
[----:B------:R-:W-:Y:S01]  /*07d0*/  FFMA R9, R5, R5, R6 ;  /* 0x0000000505097223 */ /* 0x000fe20000000006 */
[----:B------:R-:W-:-:S03]  /*07e0*/  VIADD R5, R4, 0xffffffff ;  /* 0xffffffff04057836 */ /* 0x000fc60000000000 */
[----:B------:R-:W-:Y:S01]  /*07f0*/  VIADD R2, R9, 0xf3000000 ;  /* 0xf300000009027836 */ /* 0x000fe20000000000 */
[----:B------:R0:W1:Y:S01]  /*0800*/  MUFU.RSQ R4, R9 ;  /* 0x0000000900047308 */ /* 0x0000620000001400 */
[----:B------:R-:W-:-:S03]  /*0810*/  ISETP.NE.AND P0, PT, R34, R5, PT ;  /* 0x000000052200720c */ /* 0x000fc60003f05270 */
[----:B------:R-:W-:Y:S02]  /*0820*/  ISETP.GT.U32.AND P1, PT, R2, 0x727fffff, PT ;  /* 0x727fffff0200780c */ /* 0x000fe40003f24070 */
[----:B------:R-:W-:-:S11]  /*0830*/  SEL R10, R10, 0x3c0, P0 ;  /* 0x000003c00a0a7807 */ /* 0x000fd60000000000 */
[----:B01----:R-:W-:Y:S05]  /*0840*/  @!P1 BRA `(.L_x_107) ;  /* 0x00000000001c9947 */ /* 0x003fea0003800000 */
[----:B------:R-:W-:Y:S01]  /*0850*/  BSSY.RECONVERGENT B1, `(.L_x_108) ;  /* 0x0000004000017945 */ /* 0x000fe20003800200 */
[----:B------:R-:W-:Y:S01]  /*0860*/  IMAD.MOV.U32 R0, RZ, RZ, R9 ;  /* 0x000000ffff007224 */ /* 0x000fe200078e0009 */
[----:B------:R-:W-:-:S07]  /*0870*/  MOV R22, 0x890 ;  /* 0x0000089000167802 */ /* 0x000fce0000000f00 */
[----:B------:R-:W-:Y:S05]  /*0880*/  CALL.REL.NOINC `($__internal_4_$__cuda_sm20_sqrt_rn_f32_slowpath) ;  /* 0x0000005000147944 */ /* 0x000fea0003c00000 */
[----:B------:R-:W-:Y:S05]  /*0890*/  BSYNC.RECONVERGENT B1 ;  /* 0x0000000000017941 */ /* 0x000fea0003800200 */
.L_x_108:
[----:B------:R-:W-:Y:S01]  /*08a0*/  MOV R8, R0 ;  /* 0x0000000000087202 */ /* 0x000fe20000000f00 */
[----:B------:R-:W-:Y:S06]  /*08b0*/  BRA `(.L_x_109) ;  /* 0x0000000000107947 */ /* 0x000fec0003800000 */
.L_x_107:
[----:B------:R-:W-:Y:S01]  /*08c0*/  FMUL.FTZ R8, R9, R4 ;  /* 0x0000000409087220 */ /* 0x000fe20000410000 */
[----:B------:R-:W-:-:S03]  /*08d0*/  FMUL.FTZ R0, R4, 0.5 ;  /* 0x3f00000004007820 */ /* 0x000fc60000410000 */
[----:B------:R-:W-:-:S04]  /*08e0*/  FFMA R3, -R8, R8, R9 ;  /* 0x0000000808037223 */ /* 0x000fc80000000109 */
[----:B------:R-:W-:-:S07]  /*08f0*/  FFMA R8, R3, R0, R8 ;  /* 0x0000000003087223 */ /* 0x000fce0000000008 */
.L_x_109:
[----:B------:R-:W-:Y:S05]  /*0900*/  BSYNC.RECONVERGENT B0 ;  /* 0x0000000000007941 */ /* 0x000fea0003800200 */
.L_x_106:
[----:B------:R-:W-:Y:S01]  /*0910*/  IMAD.MOV.U32 R9, RZ, RZ, RZ ;  /* 0x000000ffff097224 */ /* 0x000fe200078e00ff */
[----:B------:R-:W0:Y:S06]  /*0920*/  LDCU.64 UR8, c[0x0][0x358] ;  /* 0x00006b00ff0877ac */ /* 0x000e2c0008000a00 */
.L_x_192:
[----:B------:R-:W-:Y:S01]  /*0930*/  BAR.SYNC.DEFER_BLOCKING 0x0 ;  /* 0x0000000000007b1d */ /* 0x000fe20000010000 */
[----:B------:R-:W-:-:S05]  /*0940*/  FSETP.GT.AND P0, PT, R32, 1, PT ;  /* 0x3f8000002000780b */ /* 0x000fca0003f04000 */
[----:B------:R-:W-:Y:S08]  /*0950*/  BSSY.RECONVERGENT B0, `(.L_x_110) ;  /* 0x0000104000007945 */ /* 0x000ff00003800200 */
[----:B01234-:R-:W-:Y:S05]  /*0960*/  @!P0 BRA `(.L_x_111) ;  /* 0x0000001000008947 */ /* 0x01ffea0003800000 */
[----:B------:R-:W-:-:S13]  /*0970*/  ISETP.GE.AND P0, PT, R33, R10, PT ;  /* 0x0000000a2100720c */ /* 0x000fda0003f06270 */
[----:B------:R-:W-:Y:S05]  /*0980*/  @P0 BRA `(.L_x_112) ;  /* 0x0000001000000947 */ /* 0x000fea0003800000 */
[----:B------:R-:W-:Y:S01]  /*0990*/  IMAD.IADD R0, R33, 0x1, -R10 ;  /* 0x0000000121007824 */ /* 0x000fe200078e0a0a */
[----:B------:R-:W-:Y:S01]  /*09a0*/  BSSY.RECONVERGENT B1, `(.L_x_113) ;  /* 0x000008c000017945 */ /* 0x000fe20003800200 */
[----:B------:R-:W-:-:S03]  /*09b0*/  MOV R5, R33 ;  /* 0x0000002100057202 */ /* 0x000fc60000000f00 */
[----:B------:R-:W-:-:S13]  /*09c0*/  ISETP.GT.U32.AND P0, PT, R0, -0x4, PT ;  /* 0xfffffffc0000780c */ /* 0x000fda0003f04070 */
[----:B------:R-:W-:Y:S05]  /*09d0*/  @P0 BRA `(.L_x_114) ;  /* 0x0000000800200947 */ /* 0x000fea0003800000 */
[----:B------:R-:W-:Y:S02]  /*09e0*/  IMAD.MOV.U32 R4, RZ, RZ, RZ ;  /* 0x000000ffff047224 */ /* 0x000fe400078e00ff */
[----:B------:R-:W-:-:S07]  /*09f0*/  IMAD.MOV.U32 R5, RZ, RZ, R33 ;  /* 0x000000ffff057224 */ /* 0x000fce00078e0021 */
.L_x_127:
[----:B------:R-:W-:Y:S02]  /*0a00*/  HFMA2 R2, -RZ, RZ, 0, 0 ;  /* 0x00000000ff027431 */ /* 0x000fe400000001ff */
[----:B------:R-:W-:Y:S01]  /*0a10*/  IMAD.MOV.U32 R3, RZ, RZ, R5 ;  /* 0x000000ffff037224 */ /* 0x000fe200078e0005 */
[----:B------:R-:W-:Y:S02]  /*0a20*/  BSSY.RECONVERGENT B2, `(.L_x_115) ;  /* 0x0000019000027945 */ /* 0x000fe40003800200 */
[----:B------:R-:W-:-:S05]  /*0a30*/  IMAD.HI R6, R5, -0x7bdef7bd, R2 ;  /* 0x8421084305067827 */ /* 0x000fca00078e0202 */
[----:B------:R-:W-:-:S04]  /*0a40*/  SHF.R.U32.HI R3, RZ, 0x1f, R6 ;  /* 0x0000001fff037819 */ /* 0x000fc80000011606 */
[----:B------:R-:W-:-:S04]  /*0a50*/  LEA.HI.SX32 R6, R6, R3, 0x1c ;  /* 0x0000000306067211 */ /* 0x000fc800078fe2ff */
[C---:B------:R-:W-:Y:S01]  /*0a60*/  IADD3 R0, PT, PT, R6.reuse, -0xf, RZ ;  /* 0xfffffff106007810 */ /* 0x040fe20007ffe0ff */
[----:B------:R-:W-:-:S03]  /*0a70*/  IMAD R17, R6, -0x1f, R5 ;  /* 0xffffffe106117824 */ /* 0x000fc600078e0205 */
[----:B------:R-:W-:Y:S01]  /*0a80*/  I2FP.F32.S32 R3, R0 ;  /* 0x0000000000037245 */ /* 0x000fe20000201400 */
[----:B------:R-:W-:-:S04]  /*0a90*/  VIADD R2, R17, 0xfffffff1 ;  /* 0xfffffff111027836 */ /* 0x000fc80000000000 */
[----:B------:R-:W-:Y:S01]  /*0aa0*/  FMUL R3, R3, R36 ;  /* 0x0000002403037220 */ /* 0x000fe20000400000 */
[----:B------:R-:W-:-:S05]  /*0ab0*/  I2FP.F32.S32 R2, R2 ;  /* 0x0000000200027245 */ /* 0x000fca0000201400 */
[----:B------:R-:W-:-:S04]  /*0ac0*/  FMUL R2, R2, R35 ;  /* 0x0000002302027220 */ /* 0x000fc80000400000 */
[----:B------:R-:W-:-:S04]  /*0ad0*/  FMUL R2, R2, R2 ;  /* 0x0000000202027220 */ /* 0x000fc80000400000 */
[----:B------:R-:W-:-:S04]  /*0ae0*/  FFMA R3, R3, R3, R2 ;  /* 0x0000000303037223 */ /* 0x000fc80000000002 */
[----:B------:R-:W-:Y:S01]  /*0af0*/  VIADD R0, R3, 0xf3000000 ;  /* 0xf300000003007836 */ /* 0x000fe20000000000 */
[----:B------:R1:W2:Y:S04]  /*0b00*/  MUFU.RSQ R2, R3 ;  /* 0x0000000300027308 */ /* 0x0002a80000001400 */
[----:B------:R-:W-:-:S13]  /*0b10*/  ISETP.GT.U32.AND P0, PT, R0, 0x727fffff, PT ;  /* 0x727fffff0000780c */ /* 0x000fda0003f04070 */
[----:B-12---:R-:W-:Y:S05]  /*0b20*/  @!P0 BRA `(.L_x_116) ;  /* 0x0000000000108947 */ /* 0x006fea0003800000 */
[----:B------:R-:W-:Y:S01]  /*0b30*/  IMAD.MOV.U32 R0, RZ, RZ, R3 ;  /* 0x000000ffff007224 */ /* 0x000fe200078e0003 */
[----:B------:R-:W-:-:S07]  /*0b40*/  MOV R22, 0xb60 ;  /* 0x00000b6000167802 */ /* 0x000fce0000000f00 */
[----:B0-----:R-:W-:Y:S05]  /*0b50*/  CALL.REL.NOINC `($__internal_4_$__cuda_sm20_sqrt_rn_f32_slowpath) ;  /* 0x0000004c00607944 */ /* 0x001fea0003c00000 */
[----:B------:R-:W-:Y:S05]  /*0b60*/  BRA `(.L_x_117) ;  /* 0x0000000000107947 */ /* 0x000fea0003800000 */
.L_x_116:
[----:B------:R-:W-:Y:S01]  /*0b70*/  FMUL.FTZ R0, R3, R2 ;  /* 0x0000000203007220 */ /* 0x000fe20000410000 */
[----:B------:R-:W-:-:S03]  /*0b80*/  FMUL.FTZ R2, R2, 0.5 ;  /* 0x3f00000002027820 */ /* 0x000fc60000410000 */
[----:B------:R-:W-:-:S04]  /*0b90*/  FFMA R3, -R0, R0, R3 ;  /* 0x0000000000037223 */ /* 0x000fc80000000103 */
[----:B------:R-:W-:-:S07]  /*0ba0*/  FFMA R0, R3, R2, R0 ;  /* 0x0000000203007223 */ /* 0x000fce0000000000 */
.L_x_117:
[----:B0-----:R-:W-:Y:S05]  /*0bb0*/  BSYNC.RECONVERGENT B2 ;  /* 0x0000000000027941 */ /* 0x001fea0003800200 */
.L_x_115:
[----:B------:R-:W-:Y:S01]  /*0bc0*/  IADD3 R3, PT, PT, R5, 0x1, RZ ;  /* 0x0000000105037810 */ /* 0x000fe20007ffe0ff */
[----:B------:R-:W-:Y:S01]  /*0bd0*/  IMAD.MOV.U32 R2, RZ, RZ, RZ ;  /* 0x000000ffff027224 */ /* 0x000fe200078e00ff */
[----:B------:R-:W0:Y:S01]  /*0be0*/  S2R R20, SR_CgaCtaId ;  /* 0x0000000000147919 */ /* 0x000e220000008800 */
[----:B------:R-:W-:Y:S01]  /*0bf0*/  IMAD R17, R17, 0x1f, R6 ;  /* 0x0000001f11117824 */ /* 0x000fe200078e0206 */
[----:B------:R-:W-:Y:S01]  /*0c00*/  BSSY.RECONVERGENT B2, `(.L_x_118) ;  /* 0x000001e000027945 */ /* 0x000fe20003800200 */
[----:B------:R-:W-:-:S05]  /*0c10*/  IMAD.HI R7, R3, -0x7bdef7bd, R2 ;  /* 0x8421084303077827 */ /* 0x000fca00078e0202 */
[----:B------:R-:W-:-:S04]  /*0c20*/  SHF.R.U32.HI R2, RZ, 0x1f, R7 ;  /* 0x0000001fff027819 */ /* 0x000fc80000011607 */
[----:B------:R-:W-:Y:S02]  /*0c30*/  LEA.HI.SX32 R7, R7, R2, 0x1c ;  /* 0x0000000207077211 */ /* 0x000fe400078fe2ff */
[----:B------:R-:W-:-:S03]  /*0c40*/  MOV R2, 0x400 ;  /* 0x0000040000027802 */ /* 0x000fc60000000f00 */
[C---:B------:R-:W-:Y:S01]  /*0c50*/  IMAD R16, R7.reuse, -0x1f, R3 ;  /* 0xffffffe107107824 */ /* 0x040fe200078e0203 */
[----:B------:R-:W-:Y:S01]  /*0c60*/  IADD3 R19, PT, PT, R2, 0x9c40, RZ ;  /* 0x00009c4002137810 */ /* 0x000fe20007ffe0ff */
[----:B------:R-:W-:Y:S02]  /*0c70*/  VIADD R2, R7, 0xfffffff1 ;  /* 0xfffffff107027836 */ /* 0x000fe40000000000 */
[----:B------:R-:W-:-:S05]  /*0c80*/  VIADD R3, R16, 0xfffffff1 ;  /* 0xfffffff110037836 */ /* 0x000fca0000000000 */
[----:B------:R-:W-:Y:S02]  /*0c90*/  I2FP.F32.S32 R18, R3 ;  /* 0x0000000300127245 */ /* 0x000fe40000201400 */
[----:B------:R-:W-:-:S03]  /*0ca0*/  I2FP.F32.S32 R3, R2 ;  /* 0x0000000200037245 */ /* 0x000fc60000201400 */
[----:B------:R-:W-:Y:S01]  /*0cb0*/  FMUL R18, R18, R35 ;  /* 0x0000002312127220 */ /* 0x000fe20000400000 */
[----:B0-----:R-:W-:Y:S01]  /*0cc0*/  LEA R6, R20, R19, 0x18 ;  /* 0x0000001314067211 */ /* 0x001fe200078ec0ff */
[----:B------:R-:W-:Y:S02]  /*0cd0*/  FMUL R3, R3, R36 ;  /* 0x0000002403037220 */ /* 0x000fe40000400000 */
[----:B------:R-:W-:Y:S02]  /*0ce0*/  FMUL R18, R18, R18 ;  /* 0x0000001212127220 */ /* 0x000fe40000400000 */
[----:B------:R-:W-:Y:S02]  /*0cf0*/  IMAD R17, R17, 0x4, R6 ;  /* 0x0000000411117824 */ /* 0x000fe400078e0206 */
[----:B------:R-:W-:-:S03]  /*0d00*/  FFMA R3, R3, R3, R18 ;  /* 0x0000000303037223 */ /* 0x000fc60000000012 */
[----:B------:R0:W-:Y:S01]  /*0d10*/  STS [R17], R0 ;  /* 0x0000000011007388 */ /* 0x0001e20000000800 */
[----:B------:R0:W1:Y:S01]  /*0d20*/  MUFU.RSQ R18, R3 ;  /* 0x0000000300127308 */ /* 0x0000620000001400 */
[----:B------:R-:W-:-:S04]  /*0d30*/  IADD3 R2, PT, PT, R3, -0xd000000, RZ ;  /* 0xf300000003027810 */ /* 0x000fc80007ffe0ff */
[----:B------:R-:W-:-:S13]  /*0d40*/  ISETP.GT.U32.AND P0, PT, R2, 0x727fffff, PT ;  /* 0x727fffff0200780c */ /* 0x000fda0003f04070 */
[----:B01----:R-:W-:Y:S05]  /*0d50*/  @!P0 BRA `(.L_x_119) ;  /* 0x0000000000108947 */ /* 0x003fea0003800000 */
[----:B------:R-:W-:Y:S01]  /*0d60*/  IMAD.MOV.U32 R0, RZ, RZ, R3 ;  /* 0x000000ffff007224 */ /* 0x000fe200078e0003 */
[----:B------:R-:W-:-:S07]  /*0d70*/  MOV R22, 0xd90 ;  /* 0x00000d9000167802 */ /* 0x000fce0000000f00 */
[----:B------:R-:W-:Y:S05]  /*0d80*/  CALL.REL.NOINC `($__internal_4_$__cuda_sm20_sqrt_rn_f32_slowpath) ;  /* 0x0000004800d47944 */ /* 0x000fea0003c00000 */
[----:B------:R-:W-:Y:S05]  /*0d90*/  BRA `(.L_x_120) ;  /* 0x0000000000107947 */ /* 0x000fea0003800000 */
.L_x_119:
[----:B------:R-:W-:Y:S01]  /*0da0*/  FMUL.FTZ R0, R3, R18 ;  /* 0x0000001203007220 */ /* 0x000fe20000410000 */
[----:B------:R-:W-:-:S03]  /*0db0*/  FMUL.FTZ R2, R18, 0.5 ;  /* 0x3f00000012027820 */ /* 0x000fc60000410000 */
[----:B------:R-:W-:-:S04]  /*0dc0*/  FFMA R3, -R0, R0, R3 ;  /* 0x0000000000037223 */ /* 0x000fc80000000103 */
[----:B------:R-:W-:-:S07]  /*0dd0*/  FFMA R0, R3, R2, R0 ;  /* 0x0000000203007223 */ /* 0x000fce0000000000 */
.L_x_120:
[----:B------:R-:W-:Y:S05]  /*0de0*/  BSYNC.RECONVERGENT B2 ;  /* 0x0000000000027941 */ /* 0x000fea0003800200 */
.L_x_118:
[----:B------:R-:W-:Y:S01]  /*0df0*/  MOV R2, RZ ;  /* 0x000000ff00027202 */ /* 0x000fe20000000f00 */
[----:B------:R-:W-:Y:S01]  /*0e00*/  VIADD R3, R5, 0x2 ;  /* 0x0000000205037836 */ /* 0x000fe20000000000 */
[----:B------:R-:W-:Y:S01]  /*0e10*/  BSSY.RECONVERGENT B2, `(.L_x_121) ;  /* 0x000001c000027945 */ /* 0x000fe20003800200 */
[----:B------:R-:W-:Y:S02]  /*0e20*/  IMAD R7, R16, 0x1f, R7 ;  /* 0x0000001f10077824 */ /* 0x000fe400078e0207 */
[----:B------:R-:W-:-:S03]  /*0e30*/  IMAD.HI R17, R3, -0x7bdef7bd, R2 ;  /* 0x8421084303117827 */ /* 0x000fc600078e0202 */
[----:B------:R-:W-:Y:S02]  /*0e40*/  LEA R7, R7, R6, 0x2 ;  /* 0x0000000607077211 */ /* 0x000fe400078e10ff */
[----:B------:R-:W-:-:S03]  /*0e50*/  SHF.R.U32.HI R2, RZ, 0x1f, R17 ;  /* 0x0000001fff027819 */ /* 0x000fc60000011611 */
[----:B------:R0:W-:Y:S01]  /*0e60*/  STS [R7], R0 ;  /* 0x0000000007007388 */ /* 0x0001e20000000800 */
[----:B------:R-:W-:-:S05]  /*0e70*/  LEA.HI.SX32 R17, R17, R2, 0x1c ;  /* 0x0000000211117211 */ /* 0x000fca00078fe2ff */
[C---:B------:R-:W-:Y:S02]  /*0e80*/  IMAD R18, R17.reuse, -0x1f, R3 ;  /* 0xffffffe111127824 */ /* 0x040fe400078e0203 */
[----:B------:R-:W-:Y:S02]  /*0e90*/  VIADD R2, R17, 0xfffffff1 ;  /* 0xfffffff111027836 */ /* 0x000fe40000000000 */
[----:B------:R-:W-:-:S05]  /*0ea0*/  VIADD R3, R18, 0xfffffff1 ;  /* 0xfffffff112037836 */ /* 0x000fca0000000000 */
[----:B------:R-:W-:Y:S02]  /*0eb0*/  I2FP.F32.S32 R20, R3 ;  /* 0x0000000300147245 */ /* 0x000fe40000201400 */
[----:B------:R-:W-:-:S03]  /*0ec0*/  I2FP.F32.S32 R3, R2 ;  /* 0x0000000200037245 */ /* 0x000fc60000201400 */
[----:B------:R-:W-:Y:S02]  /*0ed0*/  FMUL R20, R20, R35 ;  /* 0x0000002314147220 */ /* 0x000fe40000400000 */
[----:B------:R-:W-:Y:S02]  /*0ee0*/  FMUL R3, R3, R36 ;  /* 0x0000002403037220 */ /* 0x000fe40000400000 */
[----:B------:R-:W-:-:S04]  /*0ef0*/  FMUL R20, R20, R20 ;  /* 0x0000001414147220 */ /* 0x000fc80000400000 */
[----:B------:R-:W-:-:S04]  /*0f00*/  FFMA R3, R3, R3, R20 ;  /* 0x0000000303037223 */ /* 0x000fc80000000014 */
[----:B------:R-:W-:Y:S01]  /*0f10*/  VIADD R2, R3, 0xf3000000 ;  /* 0xf300000003027836 */ /* 0x000fe20000000000 */
[----:B------:R0:W1:Y:S04]  /*0f20*/  MUFU.RSQ R16, R3 ;  /* 0x0000000300107308 */ /* 0x0000680000001400 */
[----:B------:R-:W-:-:S13]  /*0f30*/  ISETP.GT.U32.AND P0, PT, R2, 0x727fffff, PT ;  /* 0x727fffff0200780c */ /* 0x000fda0003f04070 */
[----:B01----:R-:W-:Y:S05]  /*0f40*/  @!P0 BRA `(.L_x_122) ;  /* 0x0000000000108947 */ /* 0x003fea0003800000 */
[----:B------:R-:W-:Y:S01]  /*0f50*/  IMAD.MOV.U32 R0, RZ, RZ, R3 ;  /* 0x000000ffff007224 */ /* 0x000fe200078e0003 */
[----:B------:R-:W-:-:S07]  /*0f60*/  MOV R22, 0xf80 ;  /* 0x00000f8000167802 */ /* 0x000fce0000000f00 */
[----:B------:R-:W-:Y:S05]  /*0f70*/  CALL.REL.NOINC `($__internal_4_$__cuda_sm20_sqrt_rn_f32_slowpath) ;  /* 0x0000004800587944 */ /* 0x000fea0003c00000 */
[----:B------:R-:W-:Y:S05]  /*0f80*/  BRA `(.L_x_123) ;  /* 0x0000000000107947 */ /* 0x000fea0003800000 */
.L_x_122:
[----:B------:R-:W-:Y:S01]  /*0f90*/  FMUL.FTZ R0, R3, R16 ;  /* 0x0000001003007220 */ /* 0x000fe20000410000 */
[----:B------:R-:W-:-:S03]  /*0fa0*/  FMUL.FTZ R2, R16, 0.5 ;  /* 0x3f00000010027820 */ /* 0x000fc60000410000 */
[----:B------:R-:W-:-:S04]  /*0fb0*/  FFMA R3, -R0, R0, R3 ;  /* 0x0000000000037223 */ /* 0x000fc80000000103 */
[----:B------:R-:W-:-:S07]  /*0fc0*/  FFMA R0, R3, R2, R0 ;  /* 0x0000000203007223 */ /* 0x000fce0000000000 */
.L_x_123:
[----:B------:R-:W-:Y:S05]  /*0fd0*/  BSYNC.RECONVERGENT B2 ;  /* 0x0000000000027941 */ /* 0x000fea0003800200 */
.L_x_121:
[----:B------:R-:W-:Y:S01]  /*0fe0*/  IADD3 R3, PT, PT, R5, 0x3, RZ ;  /* 0x0000000305037810 */ /* 0x000fe20007ffe0ff */
[----:B------:R-:W-:Y:S01]  /*0ff0*/  IMAD.MOV.U32 R2, RZ, RZ, RZ ;  /* 0x000000ffff027224 */ /* 0x000fe200078e00ff */
[----:B------:R-:W-:Y:S01]  /*1000*/  BSSY.RECONVERGENT B2, `(.L_x_124) ;  /* 0x000001c000027945 */ /* 0x000fe20003800200 */
[----:B------:R-:W-:Y:S02]  /*1010*/  IMAD R17, R18, 0x1f, R17 ;  /* 0x0000001f12117824 */ /* 0x000fe400078e0211 */
[----:B------:R-:W-:-:S04]  /*1020*/  IMAD.HI R7, R3, -0x7bdef7bd, R2 ;  /* 0x8421084303077827 */ /* 0x000fc800078e0202 */
[----:B------:R-:W-:Y:S01]  /*1030*/  IMAD R17, R17, 0x4, R6 ;  /* 0x0000000411117824 */ /* 0x000fe200078e0206 */
[----:B------:R-:W-:-:S04]  /*1040*/  SHF.R.U32.HI R2, RZ, 0x1f, R7 ;  /* 0x0000001fff027819 */ /* 0x000fc80000011607 */
[----:B------:R-:W-:Y:S01]  /*1050*/  LEA.HI.SX32 R7, R7, R2, 0x1c ;  /* 0x0000000207077211 */ /* 0x000fe200078fe2ff */
[----:B------:R0:W-:Y:S03]  /*1060*/  STS [R17], R0 ;  /* 0x0000000011007388 */ /* 0x0001e60000000800 */
[C---:B------:R-:W-:Y:S01]  /*1070*/  IADD3 R2, PT, PT, R7.reuse, -0xf, RZ ;  /* 0xfffffff107027810 */ /* 0x040fe20007ffe0ff */
[----:B------:R-:W-:-:S04]  /*1080*/  IMAD R16, R7, -0x1f, R3 ;  /* 0xffffffe107107824 */ /* 0x000fc800078e0203 */
        /* <DEDUP_REMOVED lines=11> */
[----:B------:R-:W-:Y:S02]  /*1140*/  MOV R0, R3 ;  /* 0x0000000300007202 */ /* 0x000fe40000000f00 */
[----:B------:R-:W-:-:S07]  /*1150*/  MOV R22, 0x1170 ;  /* 0x0000117000167802 */ /* 0x000fce0000000f00 */
[----:B------:R-:W-:Y:S05]  /*1160*/  CALL.REL.NOINC `($__internal_4_$__cuda_sm20_sqrt_rn_f32_slowpath) ;  /* 0x0000004400dc7944 */ /* 0x000fea0003c00000 */
[----:B------:R-:W-:Y:S05]  /*1170*/  BRA `(.L_x_126) ;  /* 0x0000000000107947 */ /* 0x000fea0003800000 */
.L_x_125:
[----:B------:R-:W-:Y:S01]  /*1180*/  FMUL.FTZ R0, R3, R18 ;  /* 0x0000001203007220 */ /* 0x000fe20000410000 */
[----:B------:R-:W-:-:S03]  /*1190*/  FMUL.FTZ R2, R18, 0.5 ;  /* 0x3f00000012027820 */ /* 0x000fc60000410000 */
[----:B------:R-:W-:-:S04]  /*11a0*/  FFMA R3, -R0, R0, R3 ;  /* 0x0000000000037223 */ /* 0x000fc80000000103 */
[----:B------:R-:W-:-:S07]  /*11b0*/  FFMA R0, R3, R2, R0 ;  /* 0x0000000203007223 */ /* 0x000fce0000000000 */
.L_x_126:
[----:B------:R-:W-:Y:S05]  /*11c0*/  BSYNC.RECONVERGENT B2 ;  /* 0x0000000000027941 */ /* 0x000fea0003800200 */
.L_x_124:
[----:B------:R-:W-:Y:S01]  /*11d0*/  IMAD R7, R16, 0x1f, R7 ;  /* 0x0000001f10077824 */ /* 0x000fe200078e0207 */
[----:B------:R-:W-:Y:S01]  /*11e0*/  IADD3 R4, PT, PT, R4, 0x4, RZ ;  /* 0x0000000404047810 */ /* 0x000fe20007ffe0ff */
[----:B------:R-:W-:Y:S02]  /*11f0*/  IMAD.IADD R2, R10, 0x1, -R33 ;  /* 0x000000010a027824 */ /* 0x000fe400078e0a21 */
[----:B------:R-:W-:Y:S02]  /*1200*/  IMAD R7, R7, 0x4, R6 ;  /* 0x0000000407077824 */ /* 0x000fe400078e0206 */
[----:B------:R-:W-:Y:S01]  /*1210*/  VIADD R5, R5, 0x4 ;  /* 0x0000000405057836 */ /* 0x000fe20000000000 */
[----:B------:R-:W-:Y:S02]  /*1220*/  LOP3.LUT R3, R2, 0xfffffffc, RZ, 0xc0, !PT ;  /* 0xfffffffc02037812 */ /* 0x000fe400078ec0ff */
[----:B------:R1:W-:Y:S02]  /*1230*/  STS [R7], R0 ;  /* 0x0000000007007388 */ /* 0x0003e40000000800 */
[----:B------:R-:W-:-:S13]  /*1240*/  ISETP.NE.AND P0, PT, R4, R3, PT ;  /* 0x000000030400720c */ /* 0x000fda0003f05270 */
[----:B-1----:R-:W-:Y:S05]  /*1250*/  @P0 BRA `(.L_x_127) ;  /* 0xfffffff400e80947 */ /* 0x002fea000383ffff */
.L_x_114:
[----:B0-----:R-:W-:Y:S05]  /*1260*/  BSYNC.RECONVERGENT B1 ;  /* 0x0000000000017941 */ /* 0x001fea0003800200 */
.L_x_113:
[----:B------:R-:W-:-:S05]  /*1270*/  IMAD.IADD R4, R10, 0x1, -R33 ;  /* 0x000000010a047824 */ /* 0x000fca00078e0a21 */
[----:B------:R-:W-:-:S13]  /*1280*/  LOP3.LUT P0, R0, R4, 0x3, RZ, 0xc0, !PT ;  /* 0x0000000304007812 */ /* 0x000fda000780c0ff */
[----:B------:R-:W-:Y:S05]  /*1290*/  @!P0 BRA `(.L_x_112) ;  /* 0x0000000400bc8947 */ /* 0x000fea0003800000 */
[----:B------:R-:W-:Y:S01]  /*12a0*/  ISETP.NE.AND P0, PT, R0, 0x1, PT ;  /* 0x000000010000780c */ /* 0x000fe20003f05270 */
[----:B------:R-:W-:-:S12]  /*12b0*/  BSSY.RECONVERGENT B1, `(.L_x_128) ;  /* 0x0000045000017945 */ /* 0x000fd80003800200 */
[----:B------:R-:W-:Y:S05]  /*12c0*/  @!P0 BRA `(.L_x_129) ;  /* 0x00000004000c8947 */ /* 0x000fea0003800000 */
        /* <DEDUP_REMOVED lines=23> */
.L_x_131:
[----:B------:R-:W-:Y:S01]  /*1440*/  FMUL.FTZ R0, R3, R2 ;  /* 0x0000000203007220 */ /* 0x000fe20000410000 */
[----:B------:R-:W-:-:S03]  /*1450*/  FMUL.FTZ R2, R2, 0.5 ;  /* 0x3f00000002027820 */ /* 0x000fc60000410000 */
[----:B------:R-:W-:-:S04]  /*1460*/  FFMA R3, -R0, R0, R3 ;  /* 0x0000000000037223 */ /* 0x000fc80000000103 */
[----:B------:R-:W-:-:S07]  /*1470*/  FFMA R0, R3, R2, R0 ;  /* 0x0000000203007223 */ /* 0x000fce0000000000 */
.L_x_132:
[----:B------:R-:W-:Y:S05]  /*1480*/  BSYNC.RECONVERGENT B2 ;  /* 0x0000000000027941 */ /* 0x000fea0003800200 */
.L_x_130:
        /* <DEDUP_REMOVED lines=30> */
.L_x_134:
[----:B------:R-:W-:Y:S01]  /*1670*/  FMUL.FTZ R0, R3, R18 ;  /* 0x0000001203007220 */ /* 0x000fe20000410000 */
[----:B------:R-:W-:-:S03]  /*1680*/  FMUL.FTZ R2, R18, 0.5 ;  /* 0x3f00000012027820 */ /* 0x000fc60000410000 */
[----:B------:R-:W-:-:S04]  /*1690*/  FFMA R3, -R0, R0, R3 ;  /* 0x0000000000037223 */ /* 0x000fc80000000103 */
[----:B------:R-:W-:-:S07]  /*16a0*/  FFMA R0, R3, R2, R0 ;  /* 0x0000000203007223 */ /* 0x000fce0000000000 */
.L_x_135:
[----:B------:R-:W-:Y:S05]  /*16b0*/  BSYNC.RECONVERGENT B2 ;  /* 0x0000000000027941 */ /* 0x000fea0003800200 */
.L_x_133:
[----:B------:R-:W-:Y:S01]  /*16c0*/  IMAD R17, R16, 0x1f, R17 ;  /* 0x0000001f10117824 */ /* 0x000fe200078e0211 */
[----:B------:R-:W-:-:S03]  /*16d0*/  IADD3 R5, PT, PT, R5, 0x2, RZ ;  /* 0x0000000205057810 */ /* 0x000fc60007ffe0ff */
[----:B------:R-:W-:-:S05]  /*16e0*/  IMAD R17, R17, 0x4, R6 ;  /* 0x0000000411117824 */ /* 0x000fca00078e0206 */
[----:B------:R0:W-:Y:S02]  /*16f0*/  STS [R17], R0 ;  /* 0x0000000011007388 */ /* 0x0001e40000000800 */
.L_x_129:
[----:B------:R-:W-:Y:S05]  /*1700*/  BSYNC.RECONVERGENT B1 ;  /* 0x0000000000017941 */ /* 0x000fea0003800200 */
.L_x_128:
[----:B------:R-:W-:-:S04]  /*1710*/  LOP3.LUT R4, R4, 0x1, RZ, 0xc0, !PT ;  /* 0x0000000104047812 */ /* 0x000fc800078ec0ff */
[----:B------:R-:W-:-:S13]  /*1720*/  ISETP.NE.U32.AND P0, PT, R4, 0x1, PT ;  /* 0x000000010400780c */ /* 0x000fda0003f05070 */
[----:B------:R-:W-:Y:S05]  /*1730*/  @P0 BRA `(.L_x_112) ;  /* 0x0000000000940947 */ /* 0x000fea0003800000 */
[----:B------:R-:W-:Y:S01]  /*1740*/  IMAD.MOV.U32 R4, RZ, RZ, RZ ;  /* 0x000000ffff047224 */ /* 0x000fe200078e00ff */
[----:B------:R-:W-:Y:S03]  /*1750*/  BSSY.RECONVERGENT B1, `(.L_x_136) ;  /* 0x0000019000017945 */ /* 0x000fe60003800200 */
[----:B0-----:R-:W-:-:S05]  /*1760*/  IMAD.HI R0, R5, -0x7bdef7bd, R4 ;  /* 0x8421084305007827 */ /* 0x001fca00078e0204 */
        /* <DEDUP_REMOVED lines=19> */
.L_x_137:
[----:B------:R-:W-:Y:S01]  /*18a0*/  FMUL.FTZ R0, R3, R2 ;  /* 0x0000000203007220 */ /* 0x000fe20000410000 */
[----:B------:R-:W-:-:S03]  /*18b0*/  FMUL.FTZ R2, R2, 0.5 ;  /* 0x3f00000002027820 */ /* 0x000fc60000410000 */
[----:B------:R-:W-:-:S04]  /*18c0*/  FFMA R3, -R0, R0, R3 ;  /* 0x0000000000037223 */ /* 0x000fc80000000103 */
[----:B------:R-:W-:-:S07]  /*18d0*/  FFMA R0, R3, R2, R0 ;  /* 0x0000000203007223 */ /* 0x000fce0000000000 */
.L_x_138:
[----:B------:R-:W-:Y:S05]  /*18e0*/  BSYNC.RECONVERGENT B1 ;  /* 0x0000000000017941 */ /* 0x000fea0003800200 */
.L_x_136:
[----:B------:R-:W0:Y:S01]  /*18f0*/  S2UR UR7, SR_CgaCtaId ;  /* 0x00000000000779c3 */ /* 0x000e220000008800 */
[----:B------:R-:W-:Y:S01]  /*1900*/  UMOV UR6, 0x400 ;  /* 0x0000040000067882 */ /* 0x000fe20000000000 */
[----:B------:R-:W-:Y:S01]  /*1910*/  IMAD R2, R5, 0x1f, R4 ;  /* 0x0000001f05027824 */ /* 0x000fe200078e0204 */
[----:B------:R-:W-:-:S04]  /*1920*/  UIADD3 UR6, UPT, UPT, UR6, 0x9c40, URZ ;  /* 0x00009c4006067890 */ /* 0x000fc8000fffe0ff */
[----:B0-----:R-:W-:-:S06]  /*1930*/  ULEA UR6, UR7, UR6, 0x18 ;  /* 0x0000000607067291 */ /* 0x001fcc000f8ec0ff */
[----:B------:R-:W-:-:S05]  /*1940*/  LEA R3, R2, UR6, 0x2 ;  /* 0x0000000602037c11 */ /* 0x000fca000f8e10ff */
[----:B------:R1:W-:Y:S01]  /*1950*/  STS [R3], R0 ;  /* 0x0000000003007388 */ /* 0x0003e20000000800 */
[----:B------:R-:W-:Y:S05]  /*1960*/  BRA `(.L_x_112) ;  /* 0x0000000000087947 */ /* 0x000fea0003800000 */
.L_x_111:
[----:B------:R-:W-:-:S13]  /*1970*/  ISETP.GT.U32.AND P0, PT, R34, 0x3c0, PT ;  /* 0x000003c02200780c */ /* 0x000fda0003f04070 */
[----:B------:R2:W-:Y:S02]  /*1980*/  @!P0 STS [R11], R8 ;  /* 0x000000080b008388 */ /* 0x0005e40000000800 */
.L_x_112:
[----:B0-----:R-:W-:Y:S05]  /*1990*/  BSYNC.RECONVERGENT B0 ;  /* 0x0000000000007941 */ /* 0x001fea0003800200 */
.L_x_110:
[----:B-1----:R-:W0:Y:S01]  /*19a0*/  I2F.F64.U32 R2, R13 ;  /* 0x0000000d00027312 */ /* 0x002e220000201800 */
[----:B------:R-:W1:Y:S01]  /*19b0*/  LDCU UR6, c[0x0][0x3a0] ;  /* 0x00007400ff0677ac */ /* 0x000e620008000800 */
[----:B------:R-:W-:Y:S01]  /*19c0*/  BSSY.RECONVERGENT B0, `(.L_x_139) ;  /* 0x0000018000007945 */ /* 0x000fe20003800200 */
[----:B------:R-:W-:Y:S01]  /*19d0*/  MOV R6, R9 ;  /* 0x0000000900067202 */ /* 0x000fe20000000f00 */
[----:B------:R-:W3:Y:S01]  /*19e0*/  LDCU UR7, c[0x0][0x3a0] ;  /* 0x00007400ff0777ac */ /* 0x000ee20008000800 */
[----:B0-----:R-:W-:Y:S01]  /*19f0*/  DMUL R2, R2, 0.5 ;  /* 0x3fe0000002027828 */ /* 0x001fe20000000000 */
[----:B-1----:R-:W-:-:S09]  /*1a00*/  ISETP.GE.AND P1, PT, R9, UR6, PT ;  /* 0x0000000609007c0c */ /* 0x002fd2000bf26270 */
[----:B------:R-:W0:Y:S08]  /*1a10*/  F2F.F32.F64 R2, R2 ;  /* 0x0000000200027310 */ /* 0x000e300000301000 */
[----:B0-----:R-:W0:Y:S02]  /*1a20*/  FRND.FLOOR R7, R2 ;  /* 0x0000000200077307 */ /* 0x001e240000205000 */
[----:B0-----:R-:W-:-:S06]  /*1a30*/  FMUL R7, R7, R36 ;  /* 0x0000002407077220 */ /* 0x001fcc0000400000 */
[----:B------:R-:W0:Y:S02]  /*1a40*/  F2F.F64.F32 R4, R7 ;  /* 0x0000000700047310 */ /* 0x000e240000201800 */
[----:B0-----:R-:W-:-:S14]  /*1a50*/  DSETP.GT.AND P0, PT, R14, R4, PT ;  /* 0x000000040e00722a */ /* 0x001fdc0003f04000 */
[----:B------:R-:W-:Y:S01]  /*1a60*/  @P0 FMUL R7, R36, 0.5 ;  /* 0x3f00000024070820 */ /* 0x000fe20000400000 */
[----:B---3--:R-:W-:Y:S06]  /*1a70*/  @P1 BRA `(.L_x_140) ;  /* 0x0000000000301947 */ /* 0x008fec0003800000 */
[----:B------:R-:W0:Y:S01]  /*1a80*/  LDC R16, c[0x0][0x3a0] ;  /* 0x0000e800ff107b82 */ /* 0x000e220000000800 */
[----:B------:R-:W-:-:S07]  /*1a90*/  IMAD.MOV.U32 R6, RZ, RZ, R9 ;  /* 0x000000ffff067224 */ /* 0x000fce00078e0009 */
[----:B------:R-:W1:Y:S02]  /*1aa0*/  LDC.64 R4, c[0x0][0x398] ;  /* 0x0000e600ff047b82 */ /* 0x000e640000000a00 */
.L_x_141:
[----:B-1----:R-:W-:-:S06]  /*1ab0*/  IMAD.WIDE R2, R6, 0x4, R4 ;  /* 0x0000000406027825 */ /* 0x002fcc00078e0204 */
[----:B------:R-:W3:Y:S02]  /*1ac0*/  LDG.E R2, desc[UR8][R2.64] ;  /* 0x0000000802027981 */ /* 0x000ee4000c1e1900 */
[----:B---3--:R-:W-:-:S05]  /*1ad0*/  FADD R0, R2, R2 ;  /* 0x0000000202007221 */ /* 0x008fca0000000000 */
[----:B------:R-:W-:-:S13]  /*1ae0*/  FSETP.GEU.AND P0, PT, R0, R7, PT ;  /* 0x000000070000720b */ /* 0x000fda0003f0e000 */
[----:B------:R-:W-:Y:S05]  /*1af0*/  @P0 BRA `(.L_x_140) ;  /* 0x0000000000100947 */ /* 0x000fea0003800000 */
[----:B------:R-:W-:-:S05]  /*1b00*/  VIADD R6, R6, 0x1 ;  /* 0x0000000106067836 */ /* 0x000fca0000000000 */
[----:B------:R-:W-:-:S13]  /*1b10*/  ISETP.NE.AND P0, PT, R6, UR7, PT ;  /* 0x0000000706007c0c */ /* 0x000fda000bf05270 */
[----:B------:R-:W-:Y:S05]  /*1b20*/  @P0 BRA `(.L_x_141) ;  /* 0xfffffffc00e00947 */ /* 0x000fea000383ffff */
[----:B0-----:R-:W-:-:S07]  /*1b30*/  MOV R6, R16 ;  /* 0x0000001000067202 */ /* 0x001fce0000000f00 */
.L_x_140:
[----:B------:R-:W-:Y:S05]  /*1b40*/  BSYNC.RECONVERGENT B0 ;  /* 0x0000000000007941 */ /* 0x000fea0003800200 */
.L_x_139:
[----:B------:R-:W-:Y:S01]  /*1b50*/  IMAD.IADD R5, R6, 0x1, -R9 ;  /* 0x0000000106057824 */ /* 0x000fe200078e0a09 */
[----:B------:R-:W-:Y:S04]  /*1b60*/  BSSY.RECONVERGENT B0, `(.L_x_142) ;  /* 0x0000267000007945 */ /* 0x000fe80003800200 */
[----:B------:R-:W-:-:S13]  /*1b70*/  ISETP.GE.AND P0, PT, R5, 0x1, PT ;  /* 0x000000010500780c */ /* 0x000fda0003f06270 */
[----:B------:R-:W-:Y:S05]  /*1b80*/  @!P0 BRA `(.L_x_143) ;  /* 0x0000002400908947 */ /* 0x000fea0003800000 */
[----:B------:R-:W-:Y:S01]  /*1b90*/  FSETP.GT.AND P0, PT, R32, 1, PT ;  /* 0x3f8000002000780b */ /* 0x000fe20003f04000 */
[----:B------:R-:W-:-:S12]  /*1ba0*/  BSSY.RECONVERGENT B1, `(.L_x_144) ;  /* 0x000016d000017945 */ /* 0x000fd80003800200 */
[----:B------:R-:W-:Y:S05]  /*1bb0*/  @!P0 BRA `(.L_x_145) ;  /* 0x0000000800e48947 */ /* 0x000fea0003800000 */
[----:B------:R-:W-:-:S13]  /*1bc0*/  ISETP.GE.AND P0, PT, R33, R10, PT ;  /* 0x0000000a2100720c */ /* 0x000fda0003f06270 */
[----:B------:R-:W-:Y:S05]  /*1bd0*/  @P0 BRA `(.L_x_146) ;  /* 0x0000001400a40947 */ /* 0x000fea0003800000 */
[----:B0-----:R-:W0:Y:S01]  /*1be0*/  F2F.F64.F32 R16, R7 ;  /* 0x0000000700107310 */ /* 0x001e220000201800 */
[----:B------:R-:W-:Y:S01]  /*1bf0*/  BSSY.RECONVERGENT B2, `(.L_x_147) ;  /* 0x00000b4000027945 */ /* 0x000fe20003800200 */
[----:B------:R-:W-:Y:S01]  /*1c00*/  IMAD.MOV.U32 R4, RZ, RZ, R33 ;  /* 0x000000ffff047224 */ /* 0x000fe200078e0021 */
[----:B0-----:R-:W-:-:S11]  /*1c10*/  DMUL R16, R16, 0.5 ;  /* 0x3fe0000010107828 */ /* 0x001fd60000000000 */
.L_x_159:
[----:B0-----:R-:W0:Y:S01]  /*1c20*/  S2UR UR7, SR_CgaCtaId ;  /* 0x00000000000779c3 */ /* 0x001e220000008800 */
[----:B------:R-:W-:Y:S01]  /*1c30*/  UMOV UR6, 0x400 ;  /* 0x0000040000067882 */ /* 0x000fe20000000000 */
[----:B-1----:R-:W1:Y:S01]  /*1c40*/  MUFU.RCP64H R21, R17 ;  /* 0x0000001100157308 */ /* 0x002e620000001800 */
[----:B------:R-:W-:Y:S01]  /*1c50*/  UIADD3 UR6, UPT, UPT, UR6, 0x9c40, URZ ;  /* 0x00009c4006067890 */ /* 0x000fe2000fffe0ff */
[----:B------:R-:W-:Y:S01]  /*1c60*/  MOV R20, 0x1 ;  /* 0x0000000100147802 */ /* 0x000fe20000000f00 */
[----:B------:R-:W-:Y:S05]  /*1c70*/  BSSY.RECONVERGENT B3, `(.L_x_148) ;  /* 0x0000019000037945 */ /* 0x000fea0003800200 */
[----:B-1----:R-:W-:Y:S01]  /*1c80*/  DFMA R18, -R16, R20, 1 ;  /* 0x3ff000001012742b */ /* 0x002fe20000000114 */
[----:B0-----:R-:W-:-:S07]  /*1c90*/  ULEA UR6, UR7, UR6, 0x18 ;  /* 0x0000000607067291 */ /* 0x001fce000f8ec0ff */
[----:B------:R-:W-:Y:S01]  /*1ca0*/  DFMA R18, R18, R18, R18 ;  /* 0x000000121212722b */ /* 0x000fe20000000012 */
[----:B------:R-:W-:-:S05]  /*1cb0*/  LEA R3, R4, UR6, 0x2 ;  /* 0x0000000604037c11 */ /* 0x000fca000f8e10ff */
[----:B------:R-:W0:Y:S02]  /*1cc0*/  LDS R0, [R3] ;  /* 0x0000000003007984 */ /* 0x000e240000000800 */
[----:B------:R-:W-:-:S08]  /*1cd0*/  DFMA R20, R20, R18, R20 ;  /* 0x000000121414722b */ /* 0x000fd00000000014 */
[----:B------:R-:W-:-:S08]  /*1ce0*/  DFMA R24, -R16, R20, 1 ;  /* 0x3ff000001018742b */ /* 0x000fd00000000114 */
[----:B------:R-:W-:Y:S01]  /*1cf0*/  DFMA R24, R20, R24, R20 ;  /* 0x000000181418722b */ /* 0x000fe20000000014 */
[----:B0-----:R-:W0:Y:S07]  /*1d00*/  F2F.F64.F32 R18, R0 ;  /* 0x0000000000127310 */ /* 0x001e2e0000201800 */
[----:B0-----:R-:W-:Y:S01]  /*1d10*/  DMUL R22, R18, R24 ;  /* 0x0000001812167228 */ /* 0x001fe20000000000 */
[----:B------:R-:W-:-:S07]  /*1d20*/  FSETP.GEU.AND P1, PT, |R19|, 6.5827683646048100446e-37, PT ;  /* 0x036000001300780b */ /* 0x000fce0003f2e200 */
[----:B------:R-:W-:-:S08]  /*1d30*/  DFMA R20, -R16, R22, R18 ;  /* 0x000000161014722b */ /* 0x000fd00000000112 */
[----:B------:R-:W-:-:S10]  /*1d40*/  DFMA R20, R24, R20, R22 ;  /* 0x000000141814722b */ /* 0x000fd40000000016 */
[----:B------:R-:W-:-:S05]  /*1d50*/  FFMA R2, RZ, R17, R21 ;  /* 0x00000011ff027223 */ /* 0x000fca0000000015 */
[----:B------:R-:W-:-:S13]  /*1d60*/  FSETP.GT.AND P0, PT, |R2|, 1.469367938527859385e-39, PT ;  /* 0x001000000200780b */ /* 0x000fda0003f04200 */
[----:B------:R-:W-:Y:S05]  /*1d70*/  @P0 BRA P1, `(.L_x_149) ;  /* 0x0000000000200947 */ /* 0x000fea0000800000 */
[----:B------:R-:W-:Y:S01]  /*1d80*/  IMAD.MOV.U32 R24, RZ, RZ, R18 ;  /* 0x000000ffff187224 */ /* 0x000fe200078e0012 */
[----:B------:R-:W-:Y:S01]  /*1d90*/  MOV R23, R19 ;  /* 0x0000001300177202 */ /* 0x000fe20000000f00 */
[----:B------:R-:W-:Y:S01]  /*1da0*/  IMAD.MOV.U32 R20, RZ, RZ, R16 ;  /* 0x000000ffff147224 */ /* 0x000fe200078e0010 */
[----:B------:R-:W-:Y:S02]  /*1db0*/  MOV R21, R17 ;  /* 0x0000001100157202 */ /* 0x000fe40000000f00 */
[----:B------:R-:W-:-:S07]  /*1dc0*/  MOV R40, 0x1de0 ;  /* 0x00001de000287802 */ /* 0x000fce0000000f00 */
[----:B--2---:R-:W-:Y:S05]  /*1dd0*/  CALL.REL.NOINC `($__internal_2_$__cuda_sm20_div_rn_f64_full) ;  /* 0x0000003000787944 */ /* 0x004fea0003c00000 */
[----:B------:R-:W-:Y:S01]  /*1de0*/  IMAD.MOV.U32 R20, RZ, RZ, R18 ;  /* 0x000000ffff147224 */ /* 0x000fe200078e0012 */
[----:B------:R-:W-:-:S07]  /*1df0*/  MOV R21, R19 ;  /* 0x0000001300157202 */ /* 0x000fce0000000f00 */
.L_x_149:
[----:B------:R-:W-:Y:S05]  /*1e00*/  BSYNC.RECONVERGENT B3 ;  /* 0x0000000000037941 */ /* 0x000fea0003800200 */
.L_x_148:
[----:B------:R-:W0:Y:S01]  /*1e10*/  F2F.F32.F64 R0, R20 ;  /* 0x0000001400007310 */ /* 0x000e220000301000 */
[----:B------:R1:W-:Y:S01]  /*1e20*/  STS [R3], RZ ;  /* 0x000000ff03007388 */ /* 0x0003e20000000800 */
[----:B------:R-:W-:Y:S01]  /*1e30*/  BSSY.RECONVERGENT B3, `(.L_x_150) ;  /* 0x000008c000037945 */ /* 0x000fe20003800200 */
[----:B0-----:R-:W-:-:S13]  /*1e40*/  FSETP.GEU.AND P0, PT, R0, 1, PT ;  /* 0x3f8000000000780b */ /* 0x001fda0003f0e000 */
[----:B-1----:R-:W-:Y:S05]  /*1e50*/  @P0 BRA `(.L_x_151) ;  /* 0x0000000000880947 */ /* 0x002fea0003800000 */
[----:B------:R-:W0:Y:S01]  /*1e60*/  MUFU.RCP64H R21, 3.1415920257568359375 ;  /* 0x400921fb00157908 */ /* 0x000e220000001800 */
[----:B------:R-:W-:Y:S02]  /*1e70*/  HFMA2 R19, -RZ, RZ, 2.017578125, 0.01168060302734375 ;  /* 0x400921fbff137431 */ /* 0x000fe400000001ff */
[----:B------:R-:W-:Y:S02]  /*1e80*/  IMAD.MOV.U32 R18, RZ, RZ, 0x60000000 ;  /* 0x60000000ff127424 */ /* 0x000fe400078e00ff */
[C---:B------:R-:W-:Y:S01]  /*1e90*/  FMUL R29, R0.reuse, R0 ;  /* 0x00000000001d7220 */ /* 0x040fe20000400000 */
[----:B------:R-:W-:Y:S01]  /*1ea0*/  IMAD.MOV.U32 R20, RZ, RZ, 0x1 ;  /* 0x00000001ff147424 */ /* 0x000fe200078e00ff */
[----:B------:R-:W-:Y:S02]  /*1eb0*/  BSSY.RECONVERGENT B4, `(.L_x_152) ;  /* 0x0000019000047945 */ /* 0x000fe40003800200 */
[----:B------:R-:W-:Y:S01]  /*1ec0*/  FMUL R0, R0, R29 ;  /* 0x0000001d00007220 */ /* 0x000fe20000400000 */
[----:B------:R-:W1:Y:S08]  /*1ed0*/  F2F.F64.F32 R26, R29 ;  /* 0x0000001d001a7310 */ /* 0x000e700000201800 */
[----:B------:R-:W3:Y:S01]  /*1ee0*/  F2F.F64.F32 R24, R0 ;  /* 0x0000000000187310 */ /* 0x000ee20000201800 */
[----:B0-----:R-:W-:-:S08]  /*1ef0*/  DFMA R22, R20, -R18, 1 ;  /* 0x3ff000001416742b */ /* 0x001fd00000000812 */
[----:B------:R-:W-:-:S08]  /*1f00*/  DFMA R22, R22, R22, R22 ;  /* 0x000000161616722b */ /* 0x000fd00000000016 */
[----:B------:R-:W-:Y:S01]  /*1f10*/  DFMA R22, R20, R22, R20 ;  /* 0x000000161416722b */ /* 0x000fe20000000014 */
[----:B------:R-:W-:Y:S01]  /*1f20*/  MOV R20, 0x0 ;  /* 0x0000000000147802 */ /* 0x000fe20000000f00 */
[----:B------:R-:W-:-:S06]  /*1f30*/  IMAD.MOV.U32 R21, RZ, RZ, 0x3ff80000 ;  /* 0x3ff80000ff157424 */ /* 0x000fcc00078e00ff */
[----:B-1----:R-:W-:Y:S02]  /*1f40*/  DFMA R26, R26, -R20, 1 ;  /* 0x3ff000001a1a742b */ /* 0x002fe40000000814 */
[----:B------:R-:W-:-:S06]  /*1f50*/  DFMA R20, R22, -R18, 1 ;  /* 0x3ff000001614742b */ /* 0x000fcc0000000812 */
[----:B---3--:R-:W-:Y:S02]  /*1f60*/  DFMA R24, R24, 0.75, R26 ;  /* 0x3fe800001818782b */ /* 0x008fe4000000001a */
[----:B------:R-:W-:-:S08]  /*1f70*/  DFMA R22, R22, R20, R22 ;  /* 0x000000141616722b */ /* 0x000fd00000000016 */
[----:B------:R-:W-:Y:S01]  /*1f80*/  DMUL R20, R24, R22 ;  /* 0x0000001618147228 */ /* 0x000fe20000000000 */
[----:B------:R-:W-:-:S07]  /*1f90*/  FSETP.GEU.AND P1, PT, |R25|, 6.5827683646048100446e-37, PT ;  /* 0x036000001900780b */ /* 0x000fce0003f2e200 */
[----:B------:R-:W-:-:S08]  /*1fa0*/  DFMA R18, R20, -R18, R24 ;  /* 0x800000121412722b */ /* 0x000fd00000000018 */
[----:B------:R-:W-:-:S10]  /*1fb0*/  DFMA R18, R22, R18, R20 ;  /* 0x000000121612722b */ /* 0x000fd40000000014 */
[----:B------:R-:W-:-:S05]  /*1fc0*/  FFMA R2, RZ, 2.1426990032196044922, R19 ;  /* 0x400921fbff027823 */ /* 0x000fca0000000013 */
[----:B------:R-:W-:-:S13]  /*1fd0*/  FSETP.GT.AND P0, PT, |R2|, 1.469367938527859385e-39, PT ;  /* 0x001000000200780b */ /* 0x000fda0003f04200 */
[----:B------:R-:W-:Y:S05]  /*1fe0*/  @P0 BRA P1, `(.L_x_153) ;  /* 0x0000000000140947 */ /* 0x000fea0000800000 */
[----:B------:R-:W-:Y:S01]  /*1ff0*/  MOV R23, R25 ;  /* 0x0000001900177202 */ /* 0x000fe20000000f00 */
[----:B------:R-:W-:Y:S01]  /*2000*/  IMAD.MOV.U32 R20, RZ, RZ, 0x60000000 ;  /* 0x60000000ff147424 */ /* 0x000fe200078e00ff */
[----:B------:R-:W-:Y:S02]  /*2010*/  MOV R21, 0x400921fb ;  /* 0x400921fb00157802 */ /* 0x000fe40000000f00 */
[----:B------:R-:W-:-:S07]  /*2020*/  MOV R40, 0x2040 ;  /* 0x0000204000287802 */ /* 0x000fce0000000f00 */
[----:B--2---:R-:W-:Y:S05]  /*2030*/  CALL.REL.NOINC `($__internal_2_$__cuda_sm20_div_rn_f64_full) ;  /* 0x0000002c00e07944 */ /* 0x004fea0003c00000 */
.L_x_153:
[----:B------:R-:W-:Y:S05]  /*2040*/  BSYNC.RECONVERGENT B4 ;  /* 0x0000000000047941 */ /* 0x000fea0003800200 */
.L_x_152:
[----:B------:R-:W0:Y:S02]  /*2050*/  F2F.F32.F64 R18, R18 ;  /* 0x0000001200127310 */ /* 0x000e240000301000 */
[----:B0-----:R1:W-:Y:S01]  /*2060*/  STS [R3], R18 ;  /* 0x0000001203007388 */ /* 0x0013e20000000800 */
[----:B------:R-:W-:Y:S05]  /*2070*/  BRA `(.L_x_154) ;  /* 0x00000004009c7947 */ /* 0x000fea0003800000 */
.L_x_151:
[----:B------:R-:W-:-:S13]  /*2080*/  FSETP.GTU.AND P0, PT, R0, 2, PT ;  /* 0x400000000000780b */ /* 0x000fda0003f0c000 */
[----:B------:R-:W-:Y:S05]  /*2090*/  @P0 BRA `(.L_x_154) ;  /* 0x0000000400940947 */ /* 0x000fea0003800000 */
[----:B------:R-:W-:Y:S01]  /*20a0*/  FADD R2, -R0, 2 ;  /* 0x4000000000027421 */ /* 0x000fe20000000100 */
[----:B------:R-:W-:Y:S01]  /*20b0*/  IMAD.MOV.U32 R25, RZ, RZ, 0x3a2c32e4 ;  /* 0x3a2c32e4ff197424 */ /* 0x000fe200078e00ff */
[----:B------:R-:W-:Y:S01]  /*20c0*/  BSSY.RECONVERGENT B4, `(.L_x_155) ;  /* 0x0000047000047945 */ /* 0x000fe20003800200 */
[----:B------:R-:W-:Y:S02]  /*20d0*/  IMAD.MOV.U32 R26, RZ, RZ, 0x3f800000 ;  /* 0x3f800000ff1a7424 */ /* 0x000fe400078e00ff */
[C---:B------:R-:W-:Y:S01]  /*20e0*/  FMUL R19, |R2|.reuse, 16777216 ;  /* 0x4b80000002137820 */ /* 0x040fe20000400200 */
[C---:B------:R-:W-:Y:S02]  /*20f0*/  FSETP.GEU.AND P0, PT, |R2|.reuse, 1.175494350822287508e-38, PT ;  /* 0x008000000200780b */ /* 0x040fe40003f0e200 */
[----:B------:R-:W-:Y:S02]  /*2100*/  FSETP.NEU.AND P2, PT, R2, 1, PT ;  /* 0x3f8000000200780b */ /* 0x000fe40003f4d000 */
[----:B------:R-:W-:-:S05]  /*2110*/  FSEL R19, R19, |R2|, !P0 ;  /* 0x4000000213137208 */ /* 0x000fca0004000000 */
[----:B------:R-:W-:-:S05]  /*2120*/  VIADD R18, R19, 0xc0cafb0d ;  /* 0xc0cafb0d13127836 */ /* 0x000fca0000000000 */
[----:B------:R-:W-:-:S04]  /*2130*/  LOP3.LUT R18, R18, 0xff800000, RZ, 0xc0, !PT ;  /* 0xff80000012127812 */ /* 0x000fc800078ec0ff */
[-C--:B------:R-:W-:Y:S02]  /*2140*/  IADD3 R19, PT, PT, R19, -R18.reuse, RZ ;  /* 0x8000001213137210 */ /* 0x080fe40007ffe0ff */
[----:B------:R-:W-:-:S03]  /*2150*/  I2FP.F32.S32 R20, R18 ;  /* 0x0000001200147245 */ /* 0x000fc60000201400 */
[C---:B------:R-:W-:Y:S01]  /*2160*/  FADD R22, R19.reuse, 1 ;  /* 0x3f80000013167421 */ /* 0x040fe20000000000 */
[----:B------:R-:W-:Y:S01]  /*2170*/  FADD R23, R19, -1 ;  /* 0xbf80000013177421 */ /* 0x000fe20000000000 */
[----:B------:R-:W-:-:S03]  /*2180*/  FSEL R19, RZ, -24, P0 ;  /* 0xc1c00000ff137808 */ /* 0x000fc60000000000 */
[----:B------:R-:W-:Y:S01]  /*2190*/  FADD R21, R23, R23 ;  /* 0x0000001717157221 */ /* 0x000fe20000000000 */
[----:B------:R-:W0:Y:S03]  /*21a0*/  MUFU.RCP R22, R22 ;  /* 0x0000001600167308 */ /* 0x000e260000001000 */
[----:B0-----:R-:W-:Y:S01]  /*21b0*/  FMUL R18, R22, R21 ;  /* 0x0000001516127220 */ /* 0x001fe20000400000 */
[----:B------:R-:W-:-:S03]  /*21c0*/  FFMA R21, R20, 1.1920928955078125e-07, R19 ;  /* 0x3400000014157823 */ /* 0x000fc60000000013 */
[----:B------:R-:W-:Y:S01]  /*21d0*/  FADD R24, R23, -R18 ;  /* 0x8000001217187221 */ /* 0x000fe20000000000 */
[CC--:B------:R-:W-:Y:S01]  /*21e0*/  FMUL R20, R18.reuse, R18.reuse ;  /* 0x0000001212147220 */ /* 0x0c0fe20000400000 */
[----:B------:R-:W-:Y:S02]  /*21f0*/  FFMA R19, R18, 1.4426950216293334961, R21 ;  /* 0x3fb8aa3b12137823 */ /* 0x000fe40000000015 */
[----:B------:R-:W-:Y:S01]  /*2200*/  FADD R24, R24, R24 ;  /* 0x0000001818187221 */ /* 0x000fe20000000000 */
[C---:B------:R-:W-:Y:S01]  /*2210*/  FFMA R25, R20.reuse, R25, 0.0032181653659790754318 ;  /* 0x3b52e7db14197423 */ /* 0x040fe20000000019 */
[----:B------:R-:W-:Y:S02]  /*2220*/  FADD R21, R21, -R19 ;  /* 0x8000001315157221 */ /* 0x000fe40000000000 */
[----:B------:R-:W-:Y:S01]  /*2230*/  FFMA R23, R23, -R18, R24 ;  /* 0x8000001217177223 */ /* 0x000fe20000000018 */
[----:B------:R-:W-:Y:S01]  /*2240*/  FFMA R25, R20, R25, 0.018033718690276145935 ;  /* 0x3c93bb7314197423 */ /* 0x000fe20000000019 */
[----:B------:R-:W-:-:S02]  /*2250*/  FFMA R24, R18, 1.4426950216293334961, R21 ;  /* 0x3fb8aa3b12187823 */ /* 0x000fc40000000015 */
[----:B------:R-:W-:Y:S01]  /*2260*/  FMUL R23, R22, R23 ;  /* 0x0000001716177220 */ /* 0x000fe20000400000 */
[C---:B------:R-:W-:Y:S01]  /*2270*/  FFMA R25, R20.reuse, R25, 0.12022458761930465698 ;  /* 0x3df6384f14197423 */ /* 0x040fe20000000019 */
[----:B------:R-:W-:Y:S02]  /*2280*/  MOV R22, 0x391fcb8e ;  /* 0x391fcb8e00167802 */ /* 0x000fe40000000f00 */
[----:B------:R-:W-:Y:S01]  /*2290*/  FFMA R21, R23, 1.4426950216293334961, R24 ;  /* 0x3fb8aa3b17157823 */ /* 0x000fe20000000018 */
[----:B------:R-:W-:-:S03]  /*22a0*/  FMUL R25, R20, R25 ;  /* 0x0000001914197220 */ /* 0x000fc60000400000 */
[----:B------:R-:W-:Y:S01]  /*22b0*/  FFMA R20, R18, 1.9251366722983220825e-08, R21 ;  /* 0x32a55e3412147823 */ /* 0x000fe20000000015 */
[----:B------:R-:W-:-:S04]  /*22c0*/  FMUL R21, R25, 3 ;  /* 0x4040000019157820 */ /* 0x000fc80000400000 */
[----:B------:R-:W-:-:S04]  /*22d0*/  FFMA R20, R23, R21, R20 ;  /* 0x0000001517147223 */ /* 0x000fc80000000014 */
[----:B------:R-:W-:-:S04]  /*22e0*/  FFMA R20, R18, R25, R20 ;  /* 0x0000001912147223 */ /* 0x000fc80000000014 */
[----:B------:R-:W-:-:S04]  /*22f0*/  FADD R21, R19, R20 ;  /* 0x0000001413157221 */ /* 0x000fc80000000000 */
[----:B------:R-:W-:Y:S01]  /*2300*/  FMUL R18, R21, 3 ;  /* 0x4040000015127820 */ /* 0x000fe20000400000 */
[----:B------:R-:W-:-:S03]  /*2310*/  FADD R19, -R19, R21 ;  /* 0x0000001513137221 */ /* 0x000fc60000000100 */
[----:B------:R-:W0:Y:S01]  /*2320*/  FRND R23, R18 ;  /* 0x0000001200177307 */ /* 0x000e220000201000 */
[----:B------:R-:W-:Y:S01]  /*2330*/  FADD R19, R20, -R19 ;  /* 0x8000001314137221 */ /* 0x000fe20000000000 */
[----:B------:R-:W-:Y:S01]  /*2340*/  FFMA R20, R21, 3, -R18 ;  /* 0x4040000015147823 */ /* 0x000fe20000000812 */
[----:B------:R-:W-:-:S03]  /*2350*/  FSETP.GEU.AND P1, PT, R18, RZ, PT ;  /* 0x000000ff1200720b */ /* 0x000fc60003f2e000 */
[----:B------:R-:W-:Y:S02]  /*2360*/  FFMA R19, R19, 3, R20 ;  /* 0x4040000013137823 */ /* 0x000fe40000000014 */
[----:B------:R-:W1:Y:S01]  /*2370*/  F2I.NTZ R21, R18 ;  /* 0x0000001200157305 */ /* 0x000e620000203100 */
[----:B0-----:R-:W-:Y:S01]  /*2380*/  FADD R20, R18, -R23 ;  /* 0x8000001712147221 */ /* 0x001fe20000000000 */
[----:B------:R-:W-:-:S03]  /*2390*/  FSETP.GT.AND P0, PT, R23, RZ, PT ;  /* 0x000000ff1700720b */ /* 0x000fc60003f04000 */
[----:B------:R-:W-:-:S04]  /*23a0*/  FADD R19, R19, R20 ;  /* 0x0000001413137221 */ /* 0x000fc80000000000 */
[C---:B------:R-:W-:Y:S01]  /*23b0*/  FFMA R20, R19.reuse, R22, 0.0013391353422775864601 ;  /* 0x3aaf85ed13147423 */ /* 0x040fe20000000016 */
[----:B------:R-:W-:Y:S02]  /*23c0*/  SEL R22, RZ, 0x83000000, P0 ;  /* 0x83000000ff167807 */ /* 0x000fe40000000000 */
[----:B------:R-:W-:Y:S01]  /*23d0*/  FSETP.GT.AND P0, PT, |R18|, 152, PT ;  /* 0x431800001200780b */ /* 0x000fe20003f04200 */
[----:B------:R-:W-:Y:S01]  /*23e0*/  FFMA R20, R19, R20, 0.0096188392490148544312 ;  /* 0x3c1d985613147423 */ /* 0x000fe20000000014 */
[----:B-1----:R-:W-:Y:S01]  /*23f0*/  LEA R21, R21, -R22, 0x17 ;  /* 0x8000001615157211 */ /* 0x002fe200078eb8ff */
[----:B------:R-:W-:Y:S02]  /*2400*/  VIADD R23, R22, 0x7f000000 ;  /* 0x7f00000016177836 */ /* 0x000fe40000000000 */
[----:B------:R-:W-:-:S04]  /*2410*/  FFMA R20, R19, R20, 0.055503588169813156128 ;  /* 0x3d6357bb13147423 */ /* 0x000fc80000000014 */
[----:B------:R-:W-:-:S04]  /*2420*/  FFMA R20, R19, R20, 0.24022644758224487305 ;  /* 0x3e75fdec13147423 */ /* 0x000fc80000000014 */
[----:B------:R-:W-:-:S04]  /*2430*/  FFMA R20, R19, R20, 0.69314718246459960938 ;  /* 0x3f31721813147423 */ /* 0x000fc80000000014 */
[----:B------:R-:W-:-:S04]  /*2440*/  FFMA R20, R19, R20, 1 ;  /* 0x3f80000013147423 */ /* 0x000fc80000000014 */
[----:B------:R-:W-:-:S04]  /*2450*/  FMUL R20, R20, R23 ;  /* 0x0000001714147220 */ /* 0x000fc80000400000 */
[----:B------:R-:W-:Y:S01]  /*2460*/  FMUL R20, R20, R21 ;  /* 0x0000001514147220 */ /* 0x000fe20000400000 */
[----:B------:R-:W-:Y:S01]  /*2470*/  @P0 FSEL R20, RZ, +INF , !P1 ;  /* 0x7f800000ff140808 */ /* 0x000fe20004800000 */
[----:B------:R-:W-:Y:S06]  /*2480*/  @!P2 BRA `(.L_x_156) ;  /* 0x000000000028a947 */ /* 0x000fec0003800000 */
[----:B------:R-:W-:-:S13]  /*2490*/  FSETP.NAN.AND P0, PT, |R2|, |R2|, PT ;  /* 0x400000020200720b */ /* 0x000fda0003f08200 */
[----:B------:R-:W-:Y:S01]  /*24a0*/  @P0 FADD R26, R2, 3 ;  /* 0x40400000021a0421 */ /* 0x000fe20000000000 */
[----:B------:R-:W-:Y:S06]  /*24b0*/  @P0 BRA `(.L_x_156) ;  /* 0x00000000001c0947 */ /* 0x000fec0003800000 */
[----:B------:R-:W-:-:S04]  /*24c0*/  FSETP.NEU.AND P0, PT, |R2|, +INF , PT ;  /* 0x7f8000000200780b */ /* 0x000fc80003f0d200 */
[----:B------:R-:W-:-:S13]  /*24d0*/  FSETP.NEU.AND P0, PT, R2, RZ, P0 ;  /* 0x000000ff0200720b */ /* 0x000fda000070d000 */
[----:B------:R-:W-:Y:S01]  /*24e0*/  @!P0 FADD R26, R2, R2 ;  /* 0x00000002021a8221 */ /* 0x000fe20000000000 */
[----:B------:R-:W-:Y:S06]  /*24f0*/  @!P0 BRA `(.L_x_156) ;  /* 0x00000000000c8947 */ /* 0x000fec0003800000 */
[----:B------:R-:W-:Y:S02]  /*2500*/  FSETP.GEU.AND P0, PT, -R0, -2, PT ;  /* 0xc00000000000780b */ /* 0x000fe40003f0e100 */
[----:B------:R-:W-:-:S11]  /*2510*/  MOV R26, R20 ;  /* 0x00000014001a7202 */ /* 0x000fd60000000f00 */
[----:B------:R-:W-:-:S07]  /*2520*/  @!P0 FADD R26, -R20, -RZ ;  /* 0x800000ff141a8221 */ /* 0x000fce0000000100 */
.L_x_156:
[----:B------:R-:W-:Y:S05]  /*2530*/  BSYNC.RECONVERGENT B4 ;  /* 0x0000000000047941 */ /* 0x000fea0003800200 */
.L_x_155:
[----:B------:R-:W0:Y:S01]  /*2540*/  MUFU.RCP64H R21, 3.1415920257568359375 ;  /* 0x400921fb00157908 */ /* 0x000e220000001800 */
[----:B------:R-:W-:Y:S02]  /*2550*/  HFMA2 R23, -RZ, RZ, 2.017578125, 0.01168060302734375 ;  /* 0x400921fbff177431 */ /* 0x000fe400000001ff */
[----:B------:R-:W-:Y:S01]  /*2560*/  IMAD.MOV.U32 R22, RZ, RZ, 0x60000000 ;  /* 0x60000000ff167424 */ /* 0x000fe200078e00ff */
[----:B------:R-:W-:Y:S01]  /*2570*/  BSSY.RECONVERGENT B4, `(.L_x_157) ;  /* 0x0000015000047945 */ /* 0x000fe20003800200 */
[----:B------:R-:W-:-:S03]  /*2580*/  IMAD.MOV.U32 R20, RZ, RZ, 0x1 ;  /* 0x00000001ff147424 */ /* 0x000fc600078e00ff */
[----:B------:R-:W1:Y:S03]  /*2590*/  F2F.F64.F32 R24, R26 ;  /* 0x0000001a00187310 */ /* 0x000e660000201800 */
[----:B0-----:R-:W-:Y:S02]  /*25a0*/  DFMA R18, R20, -R22, 1 ;  /* 0x3ff000001412742b */ /* 0x001fe40000000816 */
[----:B-1----:R-:W-:-:S06]  /*25b0*/  DMUL R24, R24, 0.25 ;  /* 0x3fd0000018187828 */ /* 0x002fcc0000000000 */
[----:B------:R-:W-:-:S08]  /*25c0*/  DFMA R18, R18, R18, R18 ;  /* 0x000000121212722b */ /* 0x000fd00000000012 */
[----:B------:R-:W-:Y:S01]  /*25d0*/  DFMA R18, R20, R18, R20 ;  /* 0x000000121412722b */ /* 0x000fe20000000014 */
[----:B------:R-:W-:-:S07]  /*25e0*/  FSETP.GEU.AND P1, PT, |R25|, 6.5827683646048100446e-37, PT ;  /* 0x036000001900780b */ /* 0x000fce0003f2e200 */
[----:B------:R-:W-:-:S08]  /*25f0*/  DFMA R20, R18, -R22, 1 ;  /* 0x3ff000001214742b */ /* 0x000fd00000000816 */
[----:B------:R-:W-:-:S08]  /*2600*/  DFMA R20, R18, R20, R18 ;  /* 0x000000141214722b */ /* 0x000fd00000000012 */
[----:B------:R-:W-:-:S08]  /*2610*/  DMUL R18, R20, R24 ;  /* 0x0000001814127228 */ /* 0x000fd00000000000 */
        /* <DEDUP_REMOVED lines=10> */
.L_x_158:
[----:B------:R-:W-:Y:S05]  /*26c0*/  BSYNC.RECONVERGENT B4 ;  /* 0x0000000000047941 */ /* 0x000fea0003800200 */
.L_x_157:
[----:B------:R-:W0:Y:S02]  /*26d0*/  F2F.F32.F64 R18, R18 ;  /* 0x0000001200127310 */ /* 0x000e240000301000 */
[----:B0-----:R0:W-:Y:S02]  /*26e0*/  STS [R3], R18 ;  /* 0x0000001203007388 */ /* 0x0011e40000000800 */
.L_x_154:
[----:B------:R-:W-:Y:S05]  /*26f0*/  BSYNC.RECONVERGENT B3 ;  /* 0x0000000000037941 */ /* 0x000fea0003800200 */
.L_x_150:
[----:B------:R-:W-:-:S05]  /*2700*/  VIADD R4, R4, 0x1 ;  /* 0x0000000104047836 */ /* 0x000fca0000000000 */
[----:B------:R-:W-:-:S13]  /*2710*/  ISETP.NE.AND P0, PT, R4, R10, PT ;  /* 0x0000000a0400720c */ /* 0x000fda0003f05270 */
[----:B------:R-:W-:Y:S05]  /*2720*/  @P0 BRA `(.L_x_159) ;  /* 0xfffffff4003c0947 */ /* 0x000fea000383ffff */
[----:B------:R-:W-:Y:S05]  /*2730*/  BSYNC.RECONVERGENT B2 ;  /* 0x0000000000027941 */ /* 0x000fea0003800200 */
.L_x_147:
[----:B------:R-:W-:Y:S05]  /*2740*/  BRA `(.L_x_146) ;  /* 0x0000000800c87947 */ /* 0x000fea0003800000 */
.L_x_145:
[----:B------:R-:W-:-:S13]  /*2750*/  ISETP.GT.U32.AND P0, PT, R34, 0x3c0, PT ;  /* 0x000003c02200780c */ /* 0x000fda0003f04070 */
[----:B------:R-:W-:Y:S05]  /*2760*/  @P0 BRA `(.L_x_146) ;  /* 0x0000000800c00947 */ /* 0x000fea0003800000 */
[----:B------:R-:W1:Y:S01]  /*2770*/  S2UR UR7, SR_CgaCtaId ;  /* 0x00000000000779c3 */ /* 0x000e620000008800 */
[----:B0-----:R-:W0:Y:S01]  /*2780*/  F2F.F64.F32 R16, R7 ;  /* 0x0000000700107310 */ /* 0x001e220000201800 */
[----:B------:R-:W-:Y:S01]  /*2790*/  UMOV UR6, 0x400 ;  /* 0x0000040000067882 */ /* 0x000fe20000000000 */
[----:B------:R-:W-:Y:S01]  /*27a0*/  MOV R18, 0x1 ;  /* 0x0000000100127802 */ /* 0x000fe20000000f00 */
[----:B------:R-:W-:Y:S01]  /*27b0*/  UIADD3 UR6, UPT, UPT, UR6, 0x9c40, URZ ;  /* 0x00009c4006067890 */ /* 0x000fe2000fffe0ff */
[----:B------:R-:W-:Y:S01]  /*27c0*/  BSSY.RECONVERGENT B2, `(.L_x_160) ;  /* 0x0000018000027945 */ /* 0x000fe20003800200 */
[----:B0-----:R-:W-:-:S06]  /*27d0*/  DMUL R16, R16, 0.5 ;  /* 0x3fe0000010107828 */ /* 0x001fcc0000000000 */
[----:B------:R-:W0:Y:S01]  /*27e0*/  MUFU.RCP64H R19, R17 ;  /* 0x0000001100137308 */ /* 0x000e220000001800 */
[----:B-1----:R-:W-:-:S06]  /*27f0*/  ULEA UR6, UR7, UR6, 0x18 ;  /* 0x0000000607067291 */ /* 0x002fcc000f8ec0ff */
[----:B------:R-:W-:-:S05]  /*2800*/  LEA R3, R34, UR6, 0x2 ;  /* 0x0000000622037c11 */ /* 0x000fca000f8e10ff */
[----:B------:R-:W1:Y:S01]  /*2810*/  LDS R24, [R3] ;  /* 0x0000000003187984 */ /* 0x000e620000000800 */
[----:B0-----:R-:W-:-:S08]  /*2820*/  DFMA R20, -R16, R18, 1 ;  /* 0x3ff000001014742b */ /* 0x001fd00000000112 */
[----:B------:R-:W-:-:S08]  /*2830*/  DFMA R20, R20, R20, R20 ;  /* 0x000000141414722b */ /* 0x000fd00000000014 */
[----:B------:R-:W-:-:S08]  /*2840*/  DFMA R18, R18, R20, R18 ;  /* 0x000000141212722b */ /* 0x000fd00000000012 */
[----:B------:R-:W-:-:S08]  /*2850*/  DFMA R20, -R16, R18, 1 ;  /* 0x3ff000001014742b */ /* 0x000fd00000000112 */
[----:B------:R-:W-:Y:S01]  /*2860*/  DFMA R18, R18, R20, R18 ;  /* 0x000000141212722b */ /* 0x000fe20000000012 */
[----:B-1----:R-:W0:Y:S07]  /*2870*/  F2F.F64.F32 R24, R24 ;  /* 0x0000001800187310 */ /* 0x002e2e0000201800 */
        /* <DEDUP_REMOVED lines=10> */
[----:B------:R-:W-:-:S07]  /*2920*/  MOV R40, 0x2940 ;  /* 0x0000294000287802 */ /* 0x000fce0000000f00 */
[----:B--2---:R-:W-:Y:S05]  /*2930*/  CALL.REL.NOINC `($__internal_2_$__cuda_sm20_div_rn_f64_full) ;  /* 0x0000002400a07944 */ /* 0x004fea0003c00000 */
.L_x_161:
[----:B------:R-:W-:Y:S05]  /*2940*/  BSYNC.RECONVERGENT B2 ;  /* 0x0000000000027941 */ /* 0x000fea0003800200 */
.L_x_160:
[----:B------:R-:W0:Y:S01]  /*2950*/  F2F.F32.F64 R0, R18 ;  /* 0x0000001200007310 */ /* 0x000e220000301000 */
[----:B------:R1:W-:Y:S01]  /*2960*/  STS [R3], RZ ;  /* 0x000000ff03007388 */ /* 0x0003e20000000800 */
[----:B0-----:R-:W-:-:S13]  /*2970*/  FSETP.GEU.AND P0, PT, R0, 1, PT ;  /* 0x3f8000000000780b */ /* 0x001fda0003f0e000 */
[----:B-1----:R-:W-:Y:S05]  /*2980*/  @P0 BRA `(.L_x_162) ;  /* 0x0000000000900947 */ /* 0x002fea0003800000 */
[----:B------:R-:W0:Y:S01]  /*2990*/  MUFU.RCP64H R19, 3.1415920257568359375 ;  /* 0x400921fb00137908 */ /* 0x000e220000001800 */
[----:B------:R-:W-:Y:S01]  /*29a0*/  HFMA2 R18, -RZ, RZ, 0, 5.9604644775390625e-08 ;  /* 0x00000001ff127431 */ /* 0x000fe200000001ff */
[----:B------:R-:W-:Y:S01]  /*29b0*/  MOV R16, 0x60000000 ;  /* 0x6000000000107802 */ /* 0x000fe20000000f00 */
[----:B------:R-:W-:Y:S02]  /*29c0*/  IMAD.MOV.U32 R17, RZ, RZ, 0x400921fb ;  /* 0x400921fbff117424 */ /* 0x000fe400078e00ff */
[C---:B------:R-:W-:Y:S01]  /*29d0*/  FMUL R27, R0.reuse, R0 ;  /* 0x00000000001b7220 */ /* 0x040fe20000400000 */
[----:B------:R-:W-:Y:S03]  /*29e0*/  BSSY.RECONVERGENT B2, `(.L_x_163) ;  /* 0x000001b000027945 */ /* 0x000fe60003800200 */
[----:B------:R-:W1:Y:S01]  /*29f0*/  F2F.F64.F32 R24, R27 ;  /* 0x0000001b00187310 */ /* 0x000e620000201800 */
[----:B------:R-:W-:-:S07]  /*2a00*/  FMUL R0, R0, R27 ;  /* 0x0000001b00007220 */ /* 0x000fce0000400000 */
[----:B------:R-:W3:Y:S01]  /*2a10*/  F2F.F64.F32 R22, R0 ;  /* 0x0000000000167310 */ /* 0x000ee20000201800 */
[----:B0-----:R-:W-:-:S08]  /*2a20*/  DFMA R20, R18, -R16, 1 ;  /* 0x3ff000001214742b */ /* 0x001fd00000000810 */
[----:B------:R-:W-:-:S08]  /*2a30*/  DFMA R20, R20, R20, R20 ;  /* 0x000000141414722b */ /* 0x000fd00000000014 */
[----:B------:R-:W-:Y:S01]  /*2a40*/  DFMA R20, R18, R20, R18 ;  /* 0x000000141214722b */ /* 0x000fe20000000012 */
[----:B------:R-:W-:Y:S01]  /*2a50*/  IMAD.MOV.U32 R18, RZ, RZ, 0x0 ;  /* 0x00000000ff127424 */ /* 0x000fe200078e00ff */
[----:B------:R-:W-:-:S06]  /*2a60*/  MOV R19, 0x3ff80000 ;  /* 0x3ff8000000137802 */ /* 0x000fcc0000000f00 */
        /* <DEDUP_REMOVED lines=11> */
[----:B------:R-:W-:Y:S01]  /*2b20*/  IMAD.MOV.U32 R24, RZ, RZ, R22 ;  /* 0x000000ffff187224 */ /* 0x000fe200078e0016 */
[----:B------:R-:W-:Y:S01]  /*2b30*/  MOV R20, 0x60000000 ;  /* 0x6000000000147802 */ /* 0x000fe20000000f00 */
[----:B------:R-:W-:Y:S01]  /*2b40*/  IMAD.MOV.U32 R21, RZ, RZ, 0x400921fb ;  /* 0x400921fbff157424 */ /* 0x000fe200078e00ff */
[----:B------:R-:W-:-:S07]  /*2b50*/  MOV R40, 0x2b70 ;  /* 0x00002b7000287802 */ /* 0x000fce0000000f00 */
[----:B--2---:R-:W-:Y:S05]  /*2b60*/  CALL.REL.NOINC `($__internal_2_$__cuda_sm20_div_rn_f64_full) ;  /* 0x0000002400147944 */ /* 0x004fea0003c00000 */
[----:B------:R-:W-:Y:S01]  /*2b70*/  MOV R16, R18 ;  /* 0x0000001200107202 */ /* 0x000fe20000000f00 */
[----:B------:R-:W-:-:S07]  /*2b80*/  IMAD.MOV.U32 R17, RZ, RZ, R19 ;  /* 0x000000ffff117224 */ /* 0x000fce00078e0013 */
.L_x_164:
[----:B------:R-:W-:Y:S05]  /*2b90*/  BSYNC.RECONVERGENT B2 ;  /* 0x0000000000027941 */ /* 0x000fea0003800200 */
.L_x_163:
[----:B------:R-:W0:Y:S02]  /*2ba0*/  F2F.F32.F64 R16, R16 ;  /* 0x0000001000107310 */ /* 0x000e240000301000 */
[----:B0-----:R1:W-:Y:S01]  /*2bb0*/  STS [R3], R16 ;  /* 0x0000001003007388 */ /* 0x0013e20000000800 */
[----:B------:R-:W-:Y:S05]  /*2bc0*/  BRA `(.L_x_146) ;  /* 0x0000000400a87947 */ /* 0x000fea0003800000 */
.L_x_162:
[----:B------:R-:W-:-:S13]  /*2bd0*/  FSETP.GTU.AND P0, PT, R0, 2, PT ;  /* 0x400000000000780b */ /* 0x000fda0003f0c000 */
[----:B------:R-:W-:Y:S05]  /*2be0*/  @P0 BRA `(.L_x_146) ;  /* 0x0000000400a00947 */ /* 0x000fea0003800000 */
[----:B------:R-:W-:Y:S01]  /*2bf0*/  FADD R2, -R0, 2 ;  /* 0x4000000000027421 */ /* 0x000fe20000000100 */
[----:B------:R-:W-:Y:S01]  /*2c00*/  HFMA2 R23, -RZ, RZ, 0.771484375, 0.21533203125 ;  /* 0x3a2c32e4ff177431 */ /* 0x000fe200000001ff */
[----:B------:R-:W-:Y:S02]  /*2c10*/  BSSY.RECONVERGENT B2, `(.L_x_165) ;  /* 0x0000047000027945 */ /* 0x000fe40003800200 */
[C---:B------:R-:W-:Y:S01]  /*2c20*/  FMUL R17, |R2|.reuse, 16777216 ;  /* 0x4b80000002117820 */ /* 0x040fe20000400200 */
[C---:B------:R-:W-:Y:S02]  /*2c30*/  FSETP.GEU.AND P0, PT, |R2|.reuse, 1.175494350822287508e-38, PT ;  /* 0x008000000200780b */ /* 0x040fe40003f0e200 */
[----:B------:R-:W-:Y:S02]  /*2c40*/  FSETP.NEU.AND P2, PT, R2, 1, PT ;  /* 0x3f8000000200780b */ /* 0x000fe40003f4d000 */
[----:B------:R-:W-:-:S04]  /*2c50*/  FSEL R17, R17, |R2|, !P0 ;  /* 0x4000000211117208 */ /* 0x000fc80004000000 */
[----:B------:R-:W-:-:S04]  /*2c60*/  IADD3 R4, PT, PT, R17, -0x3f3504f3, RZ ;  /* 0xc0cafb0d11047810 */ /* 0x000fc80007ffe0ff */
[----:B------:R-:W-:Y:S02]  /*2c70*/  LOP3.LUT R16, R4, 0xff800000, RZ, 0xc0, !PT ;  /* 0xff80000004107812 */ /* 0x000fe400078ec0ff */
[----:B------:R-:W-:-:S03]  /*2c80*/  FSEL R4, RZ, -24, P0 ;  /* 0xc1c00000ff047808 */ /* 0x000fc60000000000 */
[----:B------:R-:W-:-:S04]  /*2c90*/  IMAD.IADD R17, R17, 0x1, -R16 ;  /* 0x0000000111117824 */ /* 0x000fc800078e0a10 */
[C---:B------:R-:W-:Y:S01]  /*2ca0*/  FADD R19, R17.reuse, 1 ;  /* 0x3f80000011137421 */ /* 0x040fe20000000000 */
[----:B------:R-:W-:Y:S01]  /*2cb0*/  FADD R18, R17, -1 ;  /* 0xbf80000011127421 */ /* 0x000fe20000000000 */
[----:B------:R-:W-:-:S03]  /*2cc0*/  I2FP.F32.S32 R17, R16 ;  /* 0x0000001000117245 */ /* 0x000fc60000201400 */
[----:B------:R-:W-:Y:S01]  /*2cd0*/  FADD R20, R18, R18 ;  /* 0x0000001212147221 */ /* 0x000fe20000000000 */
[----:B------:R-:W0:Y:S01]  /*2ce0*/  MUFU.RCP R19, R19 ;  /* 0x0000001300137308 */ /* 0x000e220000001000 */
[----:B------:R-:W-:Y:S02]  /*2cf0*/  FFMA R17, R17, 1.1920928955078125e-07, R4 ;  /* 0x3400000011117823 */ /* 0x000fe40000000004 */
[----:B0-----:R-:W-:-:S04]  /*2d00*/  FMUL R20, R19, R20 ;  /* 0x0000001413147220 */ /* 0x001fc80000400000 */
[----:B------:R-:W-:Y:S01]  /*2d10*/  FADD R21, R18, -R20 ;  /* 0x8000001412157221 */ /* 0x000fe20000000000 */
[CC--:B------:R-:W-:Y:S01]  /*2d20*/  FMUL R16, R20.reuse, R20.reuse ;  /* 0x0000001414107220 */ /* 0x0c0fe20000400000 */
[----:B------:R-:W-:Y:S02]  /*2d30*/  FFMA R4, R20, 1.4426950216293334961, R17 ;  /* 0x3fb8aa3b14047823 */ /* 0x000fe40000000011 */
[----:B------:R-:W-:Y:S01]  /*2d40*/  FADD R21, R21, R21 ;  /* 0x0000001515157221 */ /* 0x000fe20000000000 */
[----:B------:R-:W-:Y:S01]  /*2d50*/  FFMA R23, R16, R23, 0.0032181653659790754318 ;  /* 0x3b52e7db10177423 */ /* 0x000fe20000000017 */
[----:B------:R-:W-:Y:S02]  /*2d60*/  FADD R17, R17, -R4 ;  /* 0x8000000411117221 */ /* 0x000fe40000000000 */
[----:B------:R-:W-:Y:S01]  /*2d70*/  FFMA R18, R18, -R20, R21 ;  /* 0x8000001412127223 */ /* 0x000fe20000000015 */
[----:B------:R-:W-:Y:S01]  /*2d80*/  FFMA R23, R16, R23, 0.018033718690276145935 ;  /* 0x3c93bb7310177423 */ /* 0x000fe20000000017 */
[----:B------:R-:W-:Y:S01]  /*2d90*/  FFMA R17, R20, 1.4426950216293334961, R17 ;  /* 0x3fb8aa3b14117823 */ /* 0x000fe20000000011 */
[----:B------:R-:W-:-:S02]  /*2da0*/  IMAD.MOV.U32 R21, RZ, RZ, 0x391fcb8e ;  /* 0x391fcb8eff157424 */ /* 0x000fc400078e00ff */
[----:B------:R-:W-:Y:S01]  /*2db0*/  FMUL R18, R19, R18 ;  /* 0x0000001213127220 */ /* 0x000fe20000400000 */
[----:B------:R-:W-:-:S03]  /*2dc0*/  FFMA R23, R16, R23, 0.12022458761930465698 ;  /* 0x3df6384f10177423 */ /* 0x000fc60000000017 */
        /* <DEDUP_REMOVED lines=17> */
[----:B------:R-:W-:Y:S01]  /*2ee0*/  FADD R4, R4, R17 ;  /* 0x0000001104047221 */ /* 0x000fe20000000000 */
[----:B------:R-:W-:Y:S02]  /*2ef0*/  SEL R19, RZ, 0x83000000, P0 ;  /* 0x83000000ff137807 */ /* 0x000fe40000000000 */
[----:B------:R-:W-:Y:S01]  /*2f00*/  FSETP.GT.AND P0, PT, |R16|, 152, PT ;  /* 0x431800001000780b */ /* 0x000fe20003f04200 */
[----:B------:R-:W-:Y:S01]  /*2f10*/  FFMA R17, R4, R21, 0.0013391353422775864601 ;  /* 0x3aaf85ed04117423 */ /* 0x000fe20000000015 */
[----:B------:R-:W-:Y:S01]  /*2f20*/  IADD3 R20, PT, PT, R19, 0x7f000000, RZ ;  /* 0x7f00000013147810 */ /* 0x000fe20007ffe0ff */
[----:B-1----:R-:W-:Y:S02]  /*2f30*/  IMAD R18, R18, 0x800000, -R19 ;  /* 0x0080000012127824 */ /* 0x002fe400078e0a13 */
[----:B------:R-:W-:-:S04]  /*2f40*/  FFMA R17, R4, R17, 0.0096188392490148544312 ;  /* 0x3c1d985604117423 */ /* 0x000fc80000000011 */
[----:B------:R-:W-:-:S04]  /*2f50*/  FFMA R17, R4, R17, 0.055503588169813156128 ;  /* 0x3d6357bb04117423 */ /* 0x000fc80000000011 */
[----:B------:R-:W-:-:S04]  /*2f60*/  FFMA R17, R4, R17, 0.24022644758224487305 ;  /* 0x3e75fdec04117423 */ /* 0x000fc80000000011 */
[----:B------:R-:W-:-:S04]  /*2f70*/  FFMA R17, R4, R17, 0.69314718246459960938 ;  /* 0x3f31721804117423 */ /* 0x000fc80000000011 */
[----:B------:R-:W-:Y:S01]  /*2f80*/  FFMA R17, R4, R17, 1 ;  /* 0x3f80000004117423 */ /* 0x000fe20000000011 */
[----:B------:R-:W-:-:S03]  /*2f90*/  MOV R4, 0x3f800000 ;  /* 0x3f80000000047802 */ /* 0x000fc60000000f00 */
        /* <DEDUP_REMOVED lines=11> */
[----:B------:R-:W-:Y:S01]  /*3050*/  FSETP.GEU.AND P0, PT, -R0, -2, PT ;  /* 0xc00000000000780b */ /* 0x000fe20003f0e100 */
[----:B------:R-:W-:-:S12]  /*3060*/  IMAD.MOV.U32 R4, RZ, RZ, R17 ;  /* 0x000000ffff047224 */ /* 0x000fd800078e0011 */
[----:B------:R-:W-:-:S07]  /*3070*/  @!P0 FADD R4, -R17, -RZ ;  /* 0x800000ff11048221 */ /* 0x000fce0000000100 */
.L_x_166:
[----:B------:R-:W-:Y:S05]  /*3080*/  BSYNC.RECONVERGENT B2 ;  /* 0x0000000000027941 */ /* 0x000fea0003800200 */
.L_x_165:
[----:B------:R-:W0:Y:S01]  /*3090*/  MUFU.RCP64H R21, 3.1415920257568359375 ;  /* 0x400921fb00157908 */ /* 0x000e220000001800 */
[----:B------:R-:W-:Y:S02]  /*30a0*/  HFMA2 R16, -RZ, RZ, 512, 0 ;  /* 0x60000000ff107431 */ /* 0x000fe400000001ff */
[----:B------:R-:W-:Y:S01]  /*30b0*/  IMAD.MOV.U32 R17, RZ, RZ, 0x400921fb ;  /* 0x400921fbff117424 */ /* 0x000fe200078e00ff */
[----:B------:R-:W-:Y:S01]  /*30c0*/  MOV R20, 0x1 ;  /* 0x0000000100147802 */ /* 0x000fe20000000f00 */
[----:B------:R-:W-:Y:S03]  /*30d0*/  BSSY.RECONVERGENT B2, `(.L_x_167) ;  /* 0x0000017000027945 */ /* 0x000fe60003800200 */
[----:B------:R-:W1:Y:S02]  /*30e0*/  F2F.F64.F32 R18, R4 ;  /* 0x0000000400127310 */ /* 0x000e640000201800 */
[----:B0-----:R-:W-:-:S02]  /*30f0*/  DFMA R22, R20, -R16, 1 ;  /* 0x3ff000001416742b */ /* 0x001fc40000000810 */
        /* <DEDUP_REMOVED lines=12> */
[----:B------:R-:W-:Y:S01]  /*31c0*/  IMAD.MOV.U32 R24, RZ, RZ, R18 ;  /* 0x000000ffff187224 */ /* 0x000fe200078e0012 */
[----:B------:R-:W-:Y:S01]  /*31d0*/  MOV R23, R19 ;  /* 0x0000001300177202 */ /* 0x000fe20000000f00 */
[----:B------:R-:W-:Y:S01]  /*31e0*/  IMAD.MOV.U32 R20, RZ, RZ, 0x60000000 ;  /* 0x60000000ff147424 */ /* 0x000fe200078e00ff */
[----:B------:R-:W-:Y:S02]  /*31f0*/  MOV R21, 0x400921fb ;  /* 0x400921fb00157802 */ /* 0x000fe40000000f00 */
[----:B------:R-:W-:-:S07]  /*3200*/  MOV R40, 0x3220 ;  /* 0x0000322000287802 */ /* 0x000fce0000000f00 */
[----:B--2---:R-:W-:Y:S05]  /*3210*/  CALL.REL.NOINC `($__internal_2_$__cuda_sm20_div_rn_f64_full) ;  /* 0x0000001c00687944 */ /* 0x004fea0003c00000 */
[----:B------:R-:W-:Y:S01]  /*3220*/  IMAD.MOV.U32 R16, RZ, RZ, R18 ;  /* 0x000000ffff107224 */ /* 0x000fe200078e0012 */
[----:B------:R-:W-:-:S07]  /*3230*/  MOV R17, R19 ;  /* 0x0000001300117202 */ /* 0x000fce0000000f00 */
.L_x_168:
[----:B------:R-:W-:Y:S05]  /*3240*/  BSYNC.RECONVERGENT B2 ;  /* 0x0000000000027941 */ /* 0x000fea0003800200 */
.L_x_167:
[----:B------:R-:W0:Y:S02]  /*3250*/  F2F.F32.F64 R16, R16 ;  /* 0x0000001000107310 */ /* 0x000e240000301000 */
[----:B0-----:R3:W-:Y:S02]  /*3260*/  STS [R3], R16 ;  /* 0x0000001003007388 */ /* 0x0017e40000000800 */
.L_x_146:
[----:B------:R-:W-:Y:S05]  /*3270*/  BSYNC.RECONVERGENT B1 ;  /* 0x0000000000017941 */ /* 0x000fea0003800200 */
.L_x_144:
[----:B------:R-:W0:Y:S01]  /*3280*/  LDC R4, c[0x0][0x360] ;  /* 0x0000d800ff047b82 */ /* 0x000e220000000800 */
[----:B------:R-:W-:Y:S01]  /*3290*/  VIADD R0, R7, 0x1800000 ;  /* 0x0180000007007836 */ /* 0x000fe20000000000 */
[----:B------:R-:W-:Y:S04]  /*32a0*/  BSSY.RECONVERGENT B1, `(.L_x_169) ;  /* 0x000000d000017945 */ /* 0x000fe80003800200 */
[----:B------:R-:W-:-:S04]  /*32b0*/  LOP3.LUT R0, R0, 0x7f800000, RZ, 0xc0, !PT ;  /* 0x7f80000000007812 */ /* 0x000fc800078ec0ff */
[----:B------:R-:W-:Y:S02]  /*32c0*/  ISETP.GT.U32.AND P0, PT, R0, 0x1ffffff, PT ;  /* 0x01ffffff0000780c */ /* 0x000fe40003f04070 */
[----:B01-3--:R-:W-:-:S04]  /*32d0*/  IADD3 R3, PT, PT, R4, -0x1, RZ ;  /* 0xffffffff04037810 */ /* 0x00bfc80007ffe0ff */
[----:B------:R-:W-:-:S07]  /*32e0*/  ISETP.NE.AND P3, PT, R34, R3, PT ;  /* 0x000000032200720c */ /* 0x000fce0003f65270 */
[----:B------:R-:W-:Y:S06]  /*32f0*/  @P0 BRA `(.L_x_170) ;  /* 0x00000000000c0947 */ /* 0x000fec0003800000 */
[----:B------:R-:W-:-:S07]  /*3300*/  MOV R2, 0x3320 ;  /* 0x0000332000027802 */ /* 0x000fce0000000f00 */
[----:B--2---:R-:W-:Y:S05]  /*3310*/  CALL.REL.NOINC `($__internal_3_$__cuda_sm20_rcp_rn_f32_slowpath) ;  /* 0x00000020009c7944 */ /* 0x004fea0003c00000 */
[----:B------:R-:W-:Y:S05]  /*3320*/  BRA `(.L_x_171) ;  /* 0x0000000000107947 */ /* 0x000fea0003800000 */
.L_x_170:
[----:B------:R-:W0:Y:S02]  /*3330*/  MUFU.RCP R0, R7 ;  /* 0x0000000700007308 */ /* 0x000e240000001000 */
[----:B0-----:R-:W-:-:S04]  /*3340*/  FFMA R2, R7, R0, -1 ;  /* 0xbf80000007027423 */ /* 0x001fc80000000000 */
[----:B------:R-:W-:-:S04]  /*3350*/  FADD.FTZ R3, -R2, -RZ ;  /* 0x800000ff02037221 */ /* 0x000fc80000010100 */
[----:B------:R-:W-:-:S07]  /*3360*/  FFMA R0, R0, R3, R0 ;  /* 0x0000000300007223 */ /* 0x000fce0000000000 */
.L_x_171:
[----:B------:R-:W-:Y:S05]  /*3370*/  BSYNC.RECONVERGENT B1 ;  /* 0x0000000000017941 */ /* 0x000fea0003800200 */
.L_x_169:
[----:B------:R-:W0:Y:S01]  /*3380*/  I2F.U32.RP R7, R4 ;  /* 0x0000000400077306 */ /* 0x000e220000209000 */
[----:B------:R-:W-:-:S07]  /*3390*/  ISETP.NE.U32.AND P2, PT, R4, RZ, PT ;  /* 0x000000ff0400720c */ /* 0x000fce0003f45070 */
[----:B0-----:R-:W0:Y:S02]  /*33a0*/  MUFU.RCP R7, R7 ;  /* 0x0000000700077308 */ /* 0x001e240000001000 */
[----:B0-----:R-:W-:-:S06]  /*33b0*/  VIADD R2, R7, 0xffffffe ;  /* 0x0ffffffe07027836 */ /* 0x001fcc0000000000 */
[----:B------:R0:W1:Y:S02]  /*33c0*/  F2I.FTZ.U32.TRUNC.NTZ R3, R2 ;  /* 0x0000000200037305 */ /* 0x000064000021f000 */
[----:B0-----:R-:W-:Y:S01]  /*33d0*/  IMAD.MOV.U32 R2, RZ, RZ, RZ ;  /* 0x000000ffff027224 */ /* 0x001fe200078e00ff */
[----:B-1----:R-:W-:-:S05]  /*33e0*/  IADD3 R17, PT, PT, RZ, -R3, RZ ;  /* 0x80000003ff117210 */ /* 0x002fca0007ffe0ff */
[----:B------:R-:W-:-:S04]  /*33f0*/  IMAD R17, R17, R4, RZ ;  /* 0x0000000411117224 */ /* 0x000fc800078e02ff */
[----:B------:R-:W-:-:S06]  /*3400*/  IMAD.HI.U32 R16, R3, R17, R2 ;  /* 0x0000001103107227 */ /* 0x000fcc00078e0002 */
[----:B------:R-:W-:-:S05]  /*3410*/  IMAD.HI.U32 R16, R16, R5, RZ ;  /* 0x0000000510107227 */ /* 0x000fca00078e00ff */
[----:B------:R-:W-:-:S05]  /*3420*/  IADD3 R3, PT, PT, -R16, RZ, RZ ;  /* 0x000000ff10037210 */ /* 0x000fca0007ffe1ff */
[----:B------:R-:W-:Y:S02]  /*3430*/  IMAD R5, R4, R3, R5 ;  /* 0x0000000304057224 */ /* 0x000fe400078e0205 */
[----:B------:R-:W0:Y:S03]  /*3440*/  F2F.F64.F32 R2, R0 ;  /* 0x0000000000027310 */ /* 0x000e260000201800 */
[----:B------:R-:W-:-:S13]  /*3450*/  ISETP.GE.U32.AND P0, PT, R5, R4, PT ;  /* 0x000000040500720c */ /* 0x000fda0003f06070 */
[----:B------:R-:W-:Y:S01]  /*3460*/  @P0 IMAD.IADD R5, R5, 0x1, -R4 ;  /* 0x0000000105050824 */ /* 0x000fe200078e0a04 */
[----:B------:R-:W-:-:S04]  /*3470*/  @P0 IADD3 R16, PT, PT, R16, 0x1, RZ ;  /* 0x0000000110100810 */ /* 0x000fc80007ffe0ff */
[----:B------:R-:W-:-:S13]  /*3480*/  ISETP.GE.U32.AND P1, PT, R5, R4, PT ;  /* 0x000000040500720c */ /* 0x000fda0003f26070 */
[----:B------:R-:W-:Y:S01]  /*3490*/  @P1 VIADD R16, R16, 0x1 ;  /* 0x0000000110101836 */ /* 0x000fe20000000000 */
[----:B------:R-:W-:Y:S01]  /*34a0*/  @!P2 LOP3.LUT R16, RZ, R4, RZ, 0x33, !PT ;  /* 0x00000004ff10a212 */ /* 0x000fe200078e33ff */
[----:B0-----:R-:W-:-:S04]  /*34b0*/  DMUL R4, R2, 8 ;  /* 0x4020000002047828 */ /* 0x001fc80000000000 */
[----:B------:R-:W-:-:S05]  /*34c0*/  IMAD R7, R16, R34, R9 ;  /* 0x0000002210077224 */ /* 0x000fca00078e0209 */
[----:B------:R-:W-:Y:S01]  /*34d0*/  IADD3 R9, PT, PT, R16, R7, RZ ;  /* 0x0000000710097210 */ /* 0x000fe20007ffe0ff */
[----:B------:R-:W-:-:S03]  /*34e0*/  DMUL R16, R2, R4 ;  /* 0x0000000402107228 */ /* 0x000fc60000000000 */
[----:B------:R-:W-:Y:S01]  /*34f0*/  SEL R4, R6, R9, !P3 ;  /* 0x0000000906047207 */ /* 0x000fe20005800000 */
[----:B------:R-:W-:-:S03]  /*3500*/  IMAD.MOV.U32 R9, RZ, RZ, R6 ;  /* 0x000000ffff097224 */ /* 0x000fc600078e0006 */
[----:B------:R-:W-:Y:S01]  /*3510*/  ISETP.GE.AND P0, PT, R7, R4, PT ;  /* 0x000000040700720c */ /* 0x000fe20003f06270 */
[----:B------:R-:W-:-:S12]  /*3520*/  DMUL R16, R2, R16 ;  /* 0x0000001002107228 */ /* 0x000fd80000000000 */
[----:B------:R-:W-:Y:S05]  /*3530*/  @P0 BRA `(.L_x_143) ;  /* 0x0000000c00240947 */ /* 0x000fea0003800000 */
[----:B------:R0:W1:Y:S01]  /*3540*/  F2F.F32.F64 R16, R16 ;  /* 0x0000001000107310 */ /* 0x0000620000301000 */
[C---:B------:R-:W-:Y:S01]  /*3550*/  IADD3 R5, PT, PT, -R13.reuse, 0x1f, RZ ;  /* 0x0000001f0d057810 */ /* 0x040fe20007ffe1ff */
[----:B------:R-:W-:Y:S01]  /*3560*/  BSSY.RECONVERGENT B1, `(.L_x_172) ;  /* 0x00000c5000017945 */ /* 0x000fe20003800200 */
[----:B------:R-:W-:Y:S02]  /*3570*/  MOV R9, R7 ;  /* 0x0000000700097202 */ /* 0x000fe40000000f00 */
[----:B------:R-:W-:Y:S02]  /*3580*/  LOP3.LUT R7, R13, 0x7ffffffc, RZ, 0xc0, !PT ;  /* 0x7ffffffc0d077812 */ /* 0x000fe400078ec0ff */
[----:B------:R-:W-:-:S07]  /*3590*/  SHF.R.U32.HI R5, RZ, 0x1, R5 ;  /* 0x00000001ff057819 */ /* 0x000fce0000011605 */
.L_x_191:
[----:B---3--:R-:W3:Y:S01]  /*35a0*/  LDC.64 R20, c[0x0][0x380] ;  /* 0x0000e000ff147b82 */ /* 0x008ee20000000a00 */
[----:B----4-:R-:W4:Y:S07]  /*35b0*/  LDCU UR6, c[0x0][0x3a4] ;  /* 0x00007480ff0677ac */ /* 0x010f2e0008000800 */
[----:B0-----:R-:W0:Y:S08]  /*35c0*/  LDC.64 R2, c[0x0][0x390] ;  /* 0x0000e400ff027b82 */ /* 0x001e300000000a00 */
[----:B--2---:R-:W2:Y:S01]  /*35d0*/  LDC.64 R18, c[0x0][0x388] ;  /* 0x0000e200ff127b82 */ /* 0x004ea20000000a00 */
[----:B---3--:R-:W-:-:S05]  /*35e0*/  IMAD.WIDE R20, R9, 0x4, R20 ;  /* 0x0000000409147825 */ /* 0x008fca00078e0214 */
[----:B------:R-:W4:Y:S01]  /*35f0*/  LDG.E R0, desc[UR8][R20.64] ;  /* 0x0000000814007981 */ /* 0x000f22000c1e1900 */
[----:B0-----:R-:W-:-:S05]  /*3600*/  IMAD.WIDE R2, R9, 0x4, R2 ;  /* 0x0000000409027825 */ /* 0x001fca00078e0202 */
[----:B------:R-:W5:Y:S01]  /*3610*/  LDG.E R17, desc[UR8][R2.64] ;  /* 0x0000000802117981 */ /* 0x000f62000c1e1900 */
[----:B------:R-:W0:Y:S01]  /*3620*/  MUFU.RCP R23, R36 ;  /* 0x0000002400177308 */ /* 0x000e220000001000 */
[----:B--2---:R-:W-:-:S04]  /*3630*/  IMAD.WIDE R18, R9, 0x4, R18 ;  /* 0x0000000409127825 */ /* 0x004fc800078e0212 */
[----:B------:R-:W-:Y:S01]  /*3640*/  VIADD R9, R9, 0x1 ;  /* 0x0000000109097836 */ /* 0x000fe20000000000 */
[----:B------:R-:W-:Y:S01]  /*3650*/  BSSY.RECONVERGENT B2, `(.L_x_173) ;  /* 0x0000010000027945 */ /* 0x000fe20003800200 */
[----:B------:R2:W5:Y:S01]  /*3660*/  LDG.E R18, desc[UR8][R18.64] ;  /* 0x0000000812127981 */ /* 0x000562000c1e1900 */
[----:B0-----:R-:W-:-:S04]  /*3670*/  FFMA R22, R23, -R36, 1 ;  /* 0x3f80000017167423 */ /* 0x001fc80000000824 */
[----:B------:R-:W-:Y:S01]  /*3680*/  FFMA R23, R23, R22, R23 ;  /* 0x0000001617177223 */ /* 0x000fe20000000017 */
[----:B------:R-:W-:-:S04]  /*3690*/  ISETP.GE.AND P1, PT, R9, R4, PT ;  /* 0x000000040900720c */ /* 0x000fc80003f26270 */
[----:B------:R-:W-:Y:S01]  /*36a0*/  P2R R25, PR, RZ, 0x2 ;  /* 0x00000002ff197803 */ /* 0x000fe20000000000 */
[----:B----4-:R-:W-:-:S04]  /*36b0*/  FADD R0, R0, -UR6 ;  /* 0x8000000600007e21 */ /* 0x010fc80008000000 */
[----:B------:R-:W0:Y:S01]  /*36c0*/  FCHK P0, R0, R36 ;  /* 0x0000002400007302 */ /* 0x000e220000000000 */
[----:B------:R-:W-:-:S04]  /*36d0*/  FFMA R21, R0, R23, RZ ;  /* 0x0000001700157223 */ /* 0x000fc800000000ff */
[----:B------:R-:W-:-:S04]  /*36e0*/  FFMA R20, R21, -R36, R0 ;  /* 0x8000002415147223 */ /* 0x000fc80000000000 */
[----:B--2---:R-:W-:Y:S01]  /*36f0*/  FFMA R19, R23, R20, R21 ;  /* 0x0000001417137223 */ /* 0x004fe20000000015 */
[----:B0-----:R-:W-:Y:S06]  /*3700*/  @!P0 BRA `(.L_x_174) ;  /* 0x0000000000108947 */ /* 0x001fec0003800000 */
[----:B------:R-:W-:Y:S02]  /*3710*/  MOV R3, R36 ;  /* 0x0000002400037202 */ /* 0x000fe40000000f00 */
[----:B------:R-:W-:-:S07]  /*3720*/  MOV R2, 0x3740 ;  /* 0x0000374000027802 */ /* 0x000fce0000000f00 */
[----:B-1---5:R-:W-:Y:S05]  /*3730*/  CALL.REL.NOINC `($__internal_5_$__cuda_sm3x_div_rn_noftz_f32_slowpath) ;  /* 0x0000002000c47944 */ /* 0x022fea0003c00000 */
[----:B------:R-:W-:-:S07]  /*3740*/  IMAD.MOV.U32 R19, RZ, RZ, R0 ;  /* 0x000000ffff137224 */ /* 0x000fce00078e0000 */
.L_x_174:
[----:B------:R-:W-:Y:S05]  /*3750*/  BSYNC.RECONVERGENT B2 ;  /* 0x0000000000027941 */ /* 0x000fea0003800200 */
.L_x_173:
[----:B------:R-:W0:Y:S01]  /*3760*/  LDCU UR6, c[0x0][0x3ac] ;  /* 0x00007580ff0677ac */ /* 0x000e220008000800 */
[----:B------:R-:W2:Y:S01]  /*3770*/  MUFU.RCP R2, R35 ;  /* 0x0000002300027308 */ /* 0x000ea20000001000 */
[----:B------:R-:W-:Y:S07]  /*3780*/  BSSY.RECONVERGENT B2, `(.L_x_175) ;  /* 0x000000e000027945 */ /* 0x000fee0003800200 */
[----:B------:R-:W-:Y:S01]  /*3790*/  F2I.FLOOR.NTZ R19, R19 ;  /* 0x0000001300137305 */ /* 0x000fe20000207100 */
[----:B0----5:R-:W-:Y:S01]  /*37a0*/  FADD R0, R18, -UR6 ;  /* 0x8000000612007e21 */ /* 0x021fe20008000000 */
[----:B--2---:R-:W-:-:S06]  /*37b0*/  FFMA R3, R2, -R35, 1 ;  /* 0x3f80000002037423 */ /* 0x004fcc0000000823 */
[----:B------:R-:W0:Y:S01]  /*37c0*/  FCHK P0, R0, R35 ;  /* 0x0000002300007302 */ /* 0x000e220000000000 */
[----:B------:R-:W-:-:S04]  /*37d0*/  FFMA R3, R2, R3, R2 ;  /* 0x0000000302037223 */ /* 0x000fc80000000002 */
[----:B------:R-:W-:-:S04]  /*37e0*/  FFMA R2, R0, R3, RZ ;  /* 0x0000000300027223 */ /* 0x000fc800000000ff */
[----:B------:R-:W-:-:S04]  /*37f0*/  FFMA R18, R2, -R35, R0 ;  /* 0x8000002302127223 */ /* 0x000fc80000000000 */
[----:B------:R-:W-:Y:S01]  /*3800*/  FFMA R18, R3, R18, R2 ;  /* 0x0000001203127223 */ /* 0x000fe20000000002 */
[----:B0-----:R-:W-:Y:S06]  /*3810*/  @!P0 BRA `(.L_x_176) ;  /* 0x0000000000108947 */ /* 0x001fec0003800000 */
[----:B------:R-:W-:Y:S02]  /*3820*/  MOV R3, R35 ;  /* 0x0000002300037202 */ /* 0x000fe40000000f00 */
[----:B------:R-:W-:-:S07]  /*3830*/  MOV R2, 0x3850 ;  /* 0x0000385000027802 */ /* 0x000fce0000000f00 */
[----:B-1----:R-:W-:Y:S05]  /*3840*/  CALL.REL.NOINC `($__internal_5_$__cuda_sm3x_div_rn_noftz_f32_slowpath) ;  /* 0x0000002000807944 */ /* 0x002fea0003c00000 */
[----:B------:R-:W-:-:S07]  /*3850*/  IMAD.MOV.U32 R18, RZ, RZ, R0 ;  /* 0x000000ffff127224 */ /* 0x000fce00078e0000 */
.L_x_176:
[----:B------:R-:W-:Y:S05]  /*3860*/  BSYNC.RECONVERGENT B2 ;  /* 0x0000000000027941 */ /* 0x000fea0003800200 */
.L_x_175:
[----:B------:R-:W0:Y:S01]  /*3870*/  F2I.FLOOR.NTZ R2, R18 ;  /* 0x0000001200027305 */ /* 0x000e220000207100 */
[----:B------:R-:W-:Y:S01]  /*3880*/  SHF.R.U32.HI R20, RZ, 0x1, R13 ;  /* 0x00000001ff147819 */ /* 0x000fe2000001160d */
[----:B------:R-:W-:-:S04]  /*3890*/  HFMA2 R0, -RZ, RZ, 0, 0 ;  /* 0x00000000ff007431 */ /* 0x000fc800000001ff */
[----:B------:R-:W-:Y:S01]  /*38a0*/  IMAD.IADD R3, R19, 0x1, -R20 ;  /* 0x0000000113037824 */ /* 0x000fe200078e0a14 */
[----:B0-----:R-:W-:-:S07]  /*38b0*/  IADD3 R2, PT, PT, R2, -R20, RZ ;  /* 0x8000001402027210 */ /* 0x001fce0007ffe0ff */
.L_x_190:
[----:B------:R-:W-:Y:S01]  /*38c0*/  UISETP.GE.U32.AND UP0, UPT, UR4, 0x2, UPT ;  /* 0x000000020400788c */ /* 0x000fe2000bf06070 */
[----:B0-----:R-:W-:Y:S01]  /*38d0*/  IMAD.IADD R18, R3, 0x1, R0 ;  /* 0x0000000103127824 */ /* 0x001fe200078e0200 */
[----:B------:R-:W-:Y:S01]  /*38e0*/  IADD3 R19, PT, PT, R5, R0, RZ ;  /* 0x0000000005137210 */ /* 0x000fe20007ffe0ff */
[----:B------:R-:W-:Y:S01]  /*38f0*/  VIADD R0, R0, 0x1 ;  /* 0x0000000100007836 */ /* 0x000fe20000000000 */
[----:B------:R-:W-:Y:S02]  /*3900*/  MOV R20, RZ ;  /* 0x000000ff00147202 */ /* 0x000fe40000000f00 */
[----:B------:R-:W-:Y:S02]  /*3910*/  ISETP.GT.AND P1, PT, R18, R38, PT ;  /* 0x000000261200720c */ /* 0x000fe40003f24270 */
[----:B------:R-:W-:Y:S02]  /*3920*/  ISETP.NE.AND P2, PT, R0, R13, PT ;  /* 0x0000000d0000720c */ /* 0x000fe40003f45270 */
[----:B------:R-:W-:Y:S01]  /*3930*/  ISETP.GT.AND P1, PT, R18, -0x1, !P1 ;  /* 0xffffffff1200780c */ /* 0x000fe20004f24270 */
[----:B--234-:R-:W-:-:S12]  /*3940*/  BRA.U !UP0, `(.L_x_177) ;  /* 0x0000000508307547 */ /* 0x01cfd8000b800000 */
[----:B------:R-:W0:Y:S01]  /*3950*/  S2R R22, SR_CgaCtaId ;  /* 0x0000000000167919 */ /* 0x000e220000008800 */
[----:B------:R-:W-:-:S05]  /*3960*/  MOV R20, 0x400 ;  /* 0x0000040000147802 */ /* 0x000fca0000000f00 */
[----:B------:R-:W-:Y:S01]  /*3970*/  VIADD R21, R20, 0x9c40 ;  /* 0x00009c4014157836 */ /* 0x000fe20000000000 */
[----:B------:R-:W-:-:S04]  /*3980*/  MOV R20, RZ ;  /* 0x000000ff00147202 */ /* 0x000fc80000000f00 */
[----:B0-----:R-:W-:-:S07]  /*3990*/  LEA R21, R22, R21, 0x18 ;  /* 0x0000001516157211 */ /* 0x001fce00078ec0ff */
.L_x_186:
[----:B0-234-:R-:W-:Y:S01]  /*39a0*/  IMAD.IADD R27, R2, 0x1, R20 ;  /* 0x00000001021b7824 */ /* 0x01dfe200078e0214 */
[----:B------:R-:W-:Y:S01]  /*39b0*/  IADD3 R22, PT, PT, R5, R20, RZ ;  /* 0x0000001405167210 */ /* 0x000fe20007ffe0ff */
[----:B------:R-:W-:Y:S01]  /*39c0*/  VIADD R20, R20, 0x4 ;  /* 0x0000000414147836 */ /* 0x000fe20000000000 */
[----:B------:R-:W-:Y:S01]  /*39d0*/  BSSY.RECONVERGENT B2, `(.L_x_178) ;  /* 0x000001a000027945 */ /* 0x000fe20003800200 */
[C---:B------:R-:W-:Y:S01]  /*39e0*/  VIADD R24, R27.reuse, 0x2 ;  /* 0x000000021b187836 */ /* 0x040fe20000000000 */
[C---:B------:R-:W-:Y:S01]  /*39f0*/  ISETP.LT.OR P0, PT, R27.reuse, RZ, !P1 ;  /* 0x000000ff1b00720c */ /* 0x040fe20004f01670 */
[----:B------:R-:W-:Y:S01]  /*3a00*/  IMAD R26, R22, 0x1f, R19 ;  /* 0x0000001f161a7824 */ /* 0x000fe200078e0213 */
[C---:B------:R-:W-:Y:S02]  /*3a10*/  IADD3 R30, PT, PT, R27.reuse, 0x1, RZ ;  /* 0x000000011b1e7810 */ /* 0x040fe40007ffe0ff */
[C---:B------:R-:W-:Y:S01]  /*3a20*/  ISETP.GT.OR P0, PT, R27.reuse, UR5, P0 ;  /* 0x000000051b007c0c */ /* 0x040fe20008704670 */
[----:B------:R-:W-:Y:S01]  /*3a30*/  IMAD R23, R26, 0x4, R21 ;  /* 0x000000041a177824 */ /* 0x000fe200078e0215 */
[----:B------:R-:W-:-:S02]  /*3a40*/  IADD3 R22, PT, PT, R27, 0x3, RZ ;  /* 0x000000031b167810 */ /* 0x000fc40007ffe0ff */
[----:B------:R-:W-:Y:S02]  /*3a50*/  ISETP.LT.OR P3, PT, R30, RZ, !P1 ;  /* 0x000000ff1e00720c */ /* 0x000fe40004f61670 */
[----:B------:R-:W-:Y:S02]  /*3a60*/  ISETP.LT.OR P4, PT, R24, RZ, !P1 ;  /* 0x000000ff1800720c */ /* 0x000fe40004f81670 */
[----:B------:R-:W-:Y:S02]  /*3a70*/  ISETP.LT.OR P5, PT, R22, RZ, !P1 ;  /* 0x000000ff1600720c */ /* 0x000fe40004fa1670 */
[----:B------:R-:W-:Y:S02]  /*3a80*/  ISETP.GT.OR P3, PT, R30, UR5, P3 ;  /* 0x000000051e007c0c */ /* 0x000fe40009f64670 */
[----:B------:R-:W-:Y:S02]  /*3a90*/  ISETP.GT.OR P4, PT, R24, UR5, P4 ;  /* 0x0000000518007c0c */ /* 0x000fe4000a784670 */
[----:B------:R-:W-:-:S02]  /*3aa0*/  ISETP.GT.OR P5, PT, R22, UR5, P5 ;  /* 0x0000000516007c0c */ /* 0x000fc4000afa4670 */
[----:B------:R-:W-:Y:S01]  /*3ab0*/  ISETP.NE.AND P6, PT, R20, R7, PT ;  /* 0x000000071400720c */ /* 0x000fe20003fc5270 */
[----:B------:R-:W-:-:S12]  /*3ac0*/  @P0 BRA `(.L_x_179) ;  /* 0x0000000000280947 */ /* 0x000fd80003800000 */
[----:B------:R-:W0:Y:S01]  /*3ad0*/  S2UR UR7, SR_CgaCtaId ;  /* 0x00000000000779c3 */ /* 0x000e220000008800 */
[----:B------:R-:W-:Y:S01]  /*3ae0*/  UMOV UR6, 0x400 ;  /* 0x0000040000067882 */ /* 0x000fe20000000000 */
[----:B------:R-:W-:Y:S01]  /*3af0*/  IMAD R26, R37, R27, R18 ;  /* 0x0000001b251a7224 */ /* 0x000fe200078e0212 */
[----:B0-----:R-:W-:-:S06]  /*3b00*/  ULEA UR6, UR7, UR6, 0x18 ;  /* 0x0000000607067291 */ /* 0x001fcc000f8ec0ff */
[----:B------:R-:W-:Y:S02]  /*3b10*/  LEA R28, R26, UR6, 0x2 ;  /* 0x000000061a1c7c11 */ /* 0x000fe4000f8e10ff */
[----:B------:R-:W0:Y:S04]  /*3b20*/  LDS R26, [R23] ;  /* 0x00000000171a7984 */ /* 0x000e280000000800 */
[----:B------:R-:W1:Y:S01]  /*3b30*/  LDS R29, [R28] ;  /* 0x000000001c1d7984 */ /* 0x000e620000000800 */
[----:B0-----:R-:W-:-:S04]  /*3b40*/  FMUL R27, R17, R26 ;  /* 0x0000001a111b7220 */ /* 0x001fc80000400000 */
[----:B-1----:R-:W-:-:S05]  /*3b50*/  FFMA R27, R16, R27, R29 ;  /* 0x0000001b101b7223 */ /* 0x002fca000000001d */
[----:B------:R0:W-:Y:S02]  /*3b60*/  STS [R28], R27 ;  /* 0x0000001b1c007388 */ /* 0x0001e40000000800 */
.L_x_179:
[----:B------:R-:W-:Y:S05]  /*3b70*/  BSYNC.RECONVERGENT B2 ;  /* 0x0000000000027941 */ /* 0x000fea0003800200 */
.L_x_178:
[----:B------:R-:W-:Y:S04]  /*3b80*/  BSSY.RECONVERGENT B2, `(.L_x_180) ;  /* 0x000000c000027945 */ /* 0x000fe80003800200 */
[----:B------:R-:W-:Y:S05]  /*3b90*/  @P3 BRA `(.L_x_181) ;  /* 0x0000000000283947 */ /* 0x000fea0003800000 */
[----:B------:R-:W2:Y:S01]  /*3ba0*/  S2UR UR7, SR_CgaCtaId ;  /* 0x00000000000779c3 */ /* 0x000ea20000008800 */
[----:B------:R-:W-:Y:S01]  /*3bb0*/  UMOV UR6, 0x400 ;  /* 0x0000040000067882 */ /* 0x000fe20000000000 */
[----:B------:R-:W-:Y:S01]  /*3bc0*/  IMAD R26, R37, R30, R18 ;  /* 0x0000001e251a7224 */ /* 0x000fe200078e0212 */
[----:B--2---:R-:W-:-:S06]  /*3bd0*/  ULEA UR6, UR7, UR6, 0x18 ;  /* 0x0000000607067291 */ /* 0x004fcc000f8ec0ff */
[----:B0-----:R-:W-:Y:S02]  /*3be0*/  LEA R28, R26, UR6, 0x2 ;  /* 0x000000061a1c7c11 */ /* 0x001fe4000f8e10ff */
[----:B------:R-:W0:Y:S04]  /*3bf0*/  LDS R26, [R23+0x7c] ;  /* 0x00007c00171a7984 */ /* 0x000e280000000800 */
[----:B------:R-:W1:Y:S01]  /*3c00*/  LDS R29, [R28] ;  /* 0x000000001c1d7984 */ /* 0x000e620000000800 */
[----:B0-----:R-:W-:-:S04]  /*3c10*/  FMUL R27, R17, R26 ;  /* 0x0000001a111b7220 */ /* 0x001fc80000400000 */
[----:B-1----:R-:W-:-:S05]  /*3c20*/  FFMA R27, R16, R27, R29 ;  /* 0x0000001b101b7223 */ /* 0x002fca000000001d */
[----:B------:R2:W-:Y:S02]  /*3c30*/  STS [R28], R27 ;  /* 0x0000001b1c007388 */ /* 0x0005e40000000800 */
.L_x_181:
[----:B------:R-:W-:Y:S05]  /*3c40*/  BSYNC.RECONVERGENT B2 ;  /* 0x0000000000027941 */ /* 0x000fea0003800200 */
.L_x_180:
[----:B------:R-:W-:Y:S04]  /*3c50*/  BSSY.RECONVERGENT B2, `(.L_x_182) ;  /* 0x000000c000027945 */ /* 0x000fe80003800200 */
[----:B------:R-:W-:Y:S05]  /*3c60*/  @P4 BRA `(.L_x_183) ;  /* 0x0000000000284947 */ /* 0x000fea0003800000 */
[----:B------:R-:W3:Y:S01]  /*3c70*/  S2UR UR7, SR_CgaCtaId ;  /* 0x00000000000779c3 */ /* 0x000ee20000008800 */
[----:B------:R-:W-:Y:S01]  /*3c80*/  UMOV UR6, 0x400 ;  /* 0x0000040000067882 */ /* 0x000fe20000000000 */
[----:B------:R-:W-:Y:S01]  /*3c90*/  IMAD R24, R37, R24, R18 ;  /* 0x0000001825187224 */ /* 0x000fe200078e0212 */
[----:B---3--:R-:W-:-:S06]  /*3ca0*/  ULEA UR6, UR7, UR6, 0x18 ;  /* 0x0000000607067291 */ /* 0x008fcc000f8ec0ff */
[----:B------:R-:W-:Y:S02]  /*3cb0*/  LEA R26, R24, UR6, 0x2 ;  /* 0x00000006181a7c11 */ /* 0x000fe4000f8e10ff */
[----:B------:R-:W0:Y:S04]  /*3cc0*/  LDS R24, [R23+0xf8] ;  /* 0x0000f80017187984 */ /* 0x000e280000000800 */
[----:B------:R-:W1:Y:S01]  /*3cd0*/  LDS R29, [R26] ;  /* 0x000000001a1d7984 */ /* 0x000e620000000800 */
[----:B0-2---:R-:W-:-:S04]  /*3ce0*/  FMUL R27, R17, R24 ;  /* 0x00000018111b7220 */ /* 0x005fc80000400000 */
[----:B-1----:R-:W-:-:S05]  /*3cf0*/  FFMA R27, R16, R27, R29 ;  /* 0x0000001b101b7223 */ /* 0x002fca000000001d */
[----:B------:R3:W-:Y:S02]  /*3d00*/  STS [R26], R27 ;  /* 0x0000001b1a007388 */ /* 0x0007e40000000800 */
.L_x_183:
[----:B------:R-:W-:Y:S05]  /*3d10*/  BSYNC.RECONVERGENT B2 ;  /* 0x0000000000027941 */ /* 0x000fea0003800200 */
.L_x_182:
[----:B------:R-:W-:Y:S04]  /*3d20*/  BSSY.RECONVERGENT B2, `(.L_x_184) ;  /* 0x000000c000027945 */ /* 0x000fe80003800200 */
[----:B------:R-:W-:Y:S05]  /*3d30*/  @P5 BRA `(.L_x_185) ;  /* 0x0000000000285947 */ /* 0x000fea0003800000 */
[----:B------:R-:W4:Y:S01]  /*3d40*/  S2UR UR7, SR_CgaCtaId ;  /* 0x00000000000779c3 */ /* 0x000f220000008800 */
[----:B------:R-:W-:Y:S01]  /*3d50*/  UMOV UR6, 0x400 ;  /* 0x0000040000067882 */ /* 0x000fe20000000000 */
[----:B------:R-:W-:Y:S01]  /*3d60*/  IMAD R22, R37, R22, R18 ;  /* 0x0000001625167224 */ /* 0x000fe200078e0212 */
[----:B----4-:R-:W-:-:S06]  /*3d70*/  ULEA UR6, UR7, UR6, 0x18 ;  /* 0x0000000607067291 */ /* 0x010fcc000f8ec0ff */
[----:B------:R-:W-:Y:S02]  /*3d80*/  LEA R24, R22, UR6, 0x2 ;  /* 0x0000000616187c11 */ /* 0x000fe4000f8e10ff */
[----:B------:R-:W0:Y:S04]  /*3d90*/  LDS R22, [R23+0x174] ;  /* 0x0001740017167984 */ /* 0x000e280000000800 */
[----:B------:R-:W1:Y:S01]  /*3da0*/  LDS R29, [R24] ;  /* 0x00000000181d7984 */ /* 0x000e620000000800 */
[----:B0-23--:R-:W-:-:S04]  /*3db0*/  FMUL R27, R17, R22 ;  /* 0x00000016111b7220 */ /* 0x00dfc80000400000 */
[----:B-1----:R-:W-:-:S05]  /*3dc0*/  FFMA R27, R16, R27, R29 ;  /* 0x0000001b101b7223 */ /* 0x002fca000000001d */
[----:B------:R4:W-:Y:S02]  /*3dd0*/  STS [R24], R27 ;  /* 0x0000001b18007388 */ /* 0x0009e40000000800 */
.L_x_185:
[----:B------:R-:W-:Y:S05]  /*3de0*/  BSYNC.RECONVERGENT B2 ;  /* 0x0000000000027941 */ /* 0x000fea0003800200 */
.L_x_184:
[----:B------:R-:W-:Y:S05]  /*3df0*/  @P6 BRA `(.L_x_186) ;  /* 0xfffffff800e86947 */ /* 0x000fea000383ffff */
[----:B------:R-:W-:-:S07]  /*3e00*/  MOV R20, R7 ;  /* 0x0000000700147202 */ /* 0x000fce0000000f00 */
.L_x_177:
[----:B------:R-:W-:-:S13]  /*3e10*/  LOP3.LUT P0, RZ, R13, 0x3, RZ, 0xc0, !PT ;  /* 0x000000030dff7812 */ /* 0x000fda000780c0ff */
[----:B------:R-:W-:Y:S05]  /*3e20*/  @!P0 BRA `(.L_x_187) ;  /* 0x0000000000d48947 */ /* 0x000fea0003800000 */
[----:B------:R-:W-:-:S13]  /*3e30*/  LOP3.LUT P0, RZ, R12, 0x1, RZ, 0xc0, !PT ;  /* 0x000000010cff7812 */ /* 0x000fda000780c0ff */
[----:B------:R-:W-:Y:S05]  /*3e40*/  @!P0 BRA `(.L_x_188) ;  /* 0x0000000000788947 */ /* 0x000fea0003800000 */
[----:B------:R-:W5:Y:S01]  /*3e50*/  S2R R29, SR_CgaCtaId ;  /* 0x00000000001d7919 */ /* 0x000f620000008800 */
[----:B----4-:R-:W-:Y:S01]  /*3e60*/  IMAD.IADD R24, R2, 0x1, R20 ;  /* 0x0000000102187824 */ /* 0x010fe200078e0214 */
[----:B---3--:R-:W-:Y:S02]  /*3e70*/  MOV R26, 0x400 ;  /* 0x00000400001a7802 */ /* 0x008fe40000000f00 */
[----:B------:R-:W-:Y:S02]  /*3e80*/  IADD3 R22, PT, PT, R5, R20, RZ ;  /* 0x0000001405167210 */ /* 0x000fe40007ffe0ff */
[----:B------:R-:W-:Y:S01]  /*3e90*/  ISETP.LT.OR P0, PT, R24, RZ, !P1 ;  /* 0x000000ff1800720c */ /* 0x000fe20004f01670 */
[----:B------:R-:W-:Y:S01]  /*3ea0*/  VIADD R21, R26, 0x9c40 ;  /* 0x00009c401a157836 */ /* 0x000fe20000000000 */
[----:B------:R-:W-:Y:S01]  /*3eb0*/  IADD3 R20, PT, PT, R20, 0x2, RZ ;  /* 0x0000000214147810 */ /* 0x000fe20007ffe0ff */
[----:B------:R-:W-:Y:S01]  /*3ec0*/  IMAD R22, R22, 0x1f, R19 ;  /* 0x0000001f16167824 */ /* 0x000fe200078e0213 */
[----:B------:R-:W-:-:S02]  /*3ed0*/  ISETP.GT.OR P0, PT, R24, UR5, P0 ;  /* 0x0000000518007c0c */ /* 0x000fc40008704670 */
[----:B-----5:R-:W-:-:S04]  /*3ee0*/  LEA R21, R29, R21, 0x18 ;  /* 0x000000151d157211 */ /* 0x020fc800078ec0ff */
[----:B0-2---:R-:W-:-:S07]  /*3ef0*/  LEA R28, R22, R21, 0x2 ;  /* 0x00000015161c7211 */ /* 0x005fce00078e10ff */
[----:B------:R-:W-:Y:S01]  /*3f00*/  @!P0 IMAD R21, R37, R24, R18 ;  /* 0x0000001825158224 */ /* 0x000fe200078e0212 */
[----:B------:R-:W-:Y:S02]  /*3f10*/  @!P0 LEA R22, R29, R26, 0x18 ;  /* 0x0000001a1d168211 */ /* 0x000fe400078ec0ff */
[----:B------:R-:W-:-:S03]  /*3f20*/  IADD3 R24, PT, PT, R24, 0x1, RZ ;  /* 0x0000000118187810 */ /* 0x000fc60007ffe0ff */
[----:B------:R-:W-:Y:S01]  /*3f30*/  @!P0 IMAD R23, R21, 0x4, R22 ;  /* 0x0000000415178824 */ /* 0x000fe200078e0216 */
[C---:B------:R-:W-:Y:S01]  /*3f40*/  ISETP.LT.OR P3, PT, R24.reuse, RZ, !P1 ;  /* 0x000000ff1800720c */ /* 0x040fe20004f61670 */
[----:B------:R-:W0:Y:S03]  /*3f50*/  @!P0 LDS R22, [R28] ;  /* 0x000000001c168984 */ /* 0x000e260000000800 */
[----:B------:R-:W-:Y:S01]  /*3f60*/  ISETP.GT.OR P3, PT, R24, UR5, P3 ;  /* 0x0000000518007c0c */ /* 0x000fe20009f64670 */
[----:B------:R-:W1:-:S12]  /*3f70*/  @!P0 LDS R27, [R23] ;  /* 0x00000000171b8984 */ /* 0x000e580000000800 */
[----:B------:R-:W-:Y:S01]  /*3f80*/  @!P3 LEA R29, R29, R26, 0x18 ;  /* 0x0000001a1d1db211 */ /* 0x000fe200078ec0ff */
[----:B------:R-:W-:-:S04]  /*3f90*/  @!P3 IMAD R24, R37, R24, R18 ;  /* 0x000000182518b224 */ /* 0x000fc800078e0212 */
[----:B------:R-:W-:Y:S02]  /*3fa0*/  @!P3 IMAD R26, R24, 0x4, R29 ;  /* 0x00000004181ab824 */ /* 0x000fe400078e021d */
[----:B0-----:R-:W-:-:S04]  /*3fb0*/  @!P0 FMUL R21, R17, R22 ;  /* 0x0000001611158220 */ /* 0x001fc80000400000 */
[----:B-1----:R-:W-:-:S05]  /*3fc0*/  @!P0 FFMA R22, R16, R21, R27 ;  /* 0x0000001510168223 */ /* 0x002fca000000001b */
[----:B------:R-:W-:Y:S04]  /*3fd0*/  @!P0 STS [R23], R22 ;  /* 0x0000001617008388 */ /* 0x000fe80000000800 */
[----:B------:R-:W0:Y:S04]  /*3fe0*/  @!P3 LDS R24, [R28+0x7c] ;  /* 0x00007c001c18b984 */ /* 0x000e280000000800 */
[----:B------:R-:W1:Y:S01]  /*3ff0*/  @!P3 LDS R27, [R26] ;  /* 0x000000001a1bb984 */ /* 0x000e620000000800 */
[----:B0-----:R-:W-:-:S04]  /*4000*/  @!P3 FMUL R21, R17, R24 ;  /* 0x000000181115b220 */ /* 0x001fc80000400000 */
[----:B-1----:R-:W-:-:S05]  /*4010*/  @!P3 FFMA R21, R16, R21, R27 ;  /* 0x000000151015b223 */ /* 0x002fca000000001b */
[----:B------:R0:W-:Y:S02]  /*4020*/  @!P3 STS [R26], R21 ;  /* 0x000000151a00b388 */ /* 0x0001e40000000800 */
.L_x_188:
[----:B0-----:R-:W-:Y:S01]  /*4030*/  IMAD.IADD R21, R2, 0x1, R20 ;  /* 0x0000000102157824 */ /* 0x001fe200078e0214 */
[----:B------:R-:W-:Y:S04]  /*4040*/  BSSY.RECONVERGENT B2, `(.L_x_187) ;  /* 0x0000013000027945 */ /* 0x000fe80003800200 */
[----:B------:R-:W-:-:S04]  /*4050*/  ISETP.LT.OR P1, PT, R21, RZ, !P1 ;  /* 0x000000ff1500720c */ /* 0x000fc80004f21670 */
[----:B------:R-:W-:-:S13]  /*4060*/  ISETP.GT.OR P1, PT, R21, UR5, P1 ;  /* 0x0000000515007c0c */ /* 0x000fda0008f24670 */
[----:B------:R-:W-:Y:S05]  /*4070*/  @P1 BRA `(.L_x_189) ;  /* 0x00000000003c1947 */ /* 0x000fea0003800000 */
[----:B----4-:R-:W0:Y:S01]  /*4080*/  S2R R24, SR_CgaCtaId ;  /* 0x0000000000187919 */ /* 0x010e220000008800 */
[----:B------:R-:W-:Y:S01]  /*4090*/  MOV R22, 0x400 ;  /* 0x0000040000167802 */ /* 0x000fe20000000f00 */
[----:B------:R-:W-:Y:S01]  /*40a0*/  IMAD R18, R37, R21, R18 ;  /* 0x0000001525127224 */ /* 0x000fe200078e0212 */
[----:B------:R-:W-:-:S03]  /*40b0*/  IADD3 R20, PT, PT, R5, R20, RZ ;  /* 0x0000001405147210 */ /* 0x000fc60007ffe0ff */
[----:B------:R-:W-:Y:S02]  /*40c0*/  VIADD R23, R22, 0x9c40 ;  /* 0x00009c4016177836 */ /* 0x000fe40000000000 */
[----:B------:R-:W-:-:S03]  /*40d0*/  IMAD R20, R20, 0x1f, R19 ;  /* 0x0000001f14147824 */ /* 0x000fc600078e0213 */
[C---:B0-----:R-:W-:Y:S02]  /*40e0*/  LEA R23, R24.reuse, R23, 0x18 ;  /* 0x0000001718177211 */ /* 0x041fe400078ec0ff */
[----:B------:R-:W-:Y:S02]  /*40f0*/  LEA R19, R24, R22, 0x18 ;  /* 0x0000001618137211 */ /* 0x000fe400078ec0ff */
[----:B------:R-:W-:-:S03]  /*4100*/  LEA R20, R20, R23, 0x2 ;  /* 0x0000001714147211 */ /* 0x000fc600078e10ff */
[----:B------:R-:W-:-:S03]  /*4110*/  IMAD R18, R18, 0x4, R19 ;  /* 0x0000000412127824 */ /* 0x000fc600078e0213 */
[----:B------:R-:W0:Y:S04]  /*4120*/  LDS R20, [R20] ;  /* 0x0000000014147984 */ /* 0x000e280000000800 */
[----:B------:R-:W1:Y:S01]  /*4130*/  LDS R21, [R18] ;  /* 0x0000000012157984 */ /* 0x000e620000000800 */
[----:B0-----:R-:W-:-:S04]  /*4140*/  FMUL R19, R17, R20 ;  /* 0x0000001411137220 */ /* 0x001fc80000400000 */
[----:B-1----:R-:W-:-:S05]  /*4150*/  FFMA R19, R16, R19, R21 ;  /* 0x0000001310137223 */ /* 0x002fca0000000015 */
[----:B------:R0:W-:Y:S02]  /*4160*/  STS [R18], R19 ;  /* 0x0000001312007388 */ /* 0x0001e40000000800 */
.L_x_189:
[----:B------:R-:W-:Y:S05]  /*4170*/  BSYNC.RECONVERGENT B2 ;  /* 0x0000000000027941 */ /* 0x000fea0003800200 */
.L_x_187:
[----:B------:R-:W-:Y:S05]  /*4180*/  @P2 BRA `(.L_x_190) ;  /* 0xfffffff400cc2947 */ /* 0x000fea000383ffff */
[----:B------:R-:W-:-:S13]  /*4190*/  ISETP.NE.AND P0, PT, R25, RZ, PT ;  /* 0x000000ff1900720c */ /* 0x000fda0003f05270 */
[----:B------:R-:W-:Y:S05]  /*41a0*/  @!P0 BRA `(.L_x_191) ;  /* 0xfffffff000fc8947 */ /* 0x000fea000383ffff */
[----:B------:R-:W-:Y:S05]  /*41b0*/  BSYNC.RECONVERGENT B1 ;  /* 0x0000000000017941 */ /* 0x000fea0003800200 */
.L_x_172:
[----:B------:R-:W-:-:S07]  /*41c0*/  MOV R9, R6 ;  /* 0x0000000600097202 */ /* 0x000fce0000000f00 */
.L_x_143:
[----:B------:R-:W-:Y:S05]  /*41d0*/  BSYNC.RECONVERGENT B0 ;  /* 0x0000000000007941 */ /* 0x000fea0003800200 */
.L_x_142:
[C---:B------:R-:W-:Y:S01]  /*41e0*/  ISETP.GE.U32.AND P0, PT, R13.reuse, 0x1f, PT ;  /* 0x0000001f0d00780c */ /* 0x040fe20003f06070 */
[----:B------:R-:W-:Y:S01]  /*41f0*/  UIADD3 UR4, UPT, UPT, UR4, 0x1, URZ ;  /* 0x0000000104047890 */ /* 0x000fe2000fffe0ff */
[----:B------:R-:W-:Y:S01]  /*4200*/  VIADD R12, R12, 0x1 ;  /* 0x000000010c0c7836 */ /* 0x000fe20000000000 */
[----:B------:R-:W-:-:S10]  /*4210*/  IADD3 R13, PT, PT, R13, 0x2, RZ ;  /* 0x000000020d0d7810 */ /* 0x000fd40007ffe0ff */
[----:B------:R-:W-:Y:S05]  /*4220*/  @!P0 BRA `(.L_x_192) ;  /* 0xffffffc400c08947 */ /* 0x000fea000383ffff */
[----:B------:R-:W5:Y:S01]  /*4230*/  LDCU UR7, c[0x0][0x360] ;  /* 0x00006c00ff0777ac */ /* 0x000f620008000800 */
[----:B------:R-:W-:Y:S01]  /*4240*/  IMAD R0, R37, UR10, RZ ;  /* 0x0000000a25007c24 */ /* 0x000fe2000f8e02ff */
[----:B------:R-:W0:Y:S08]  /*4250*/  S2UR UR6, SR_CTAID.X ;  /* 0x00000000000679c3 */ /* 0x000e300000002500 */
[----:B------:R-:W-:Y:S06]  /*4260*/  BAR.SYNC.DEFER_BLOCKING 0x0 ;  /* 0x0000000000007b1d */ /* 0x000fec0000010000 */
[----:B-----5:R-:W5:Y:S01]  /*4270*/  I2F.U32.RP R4, UR7 ;  /* 0x0000000700047d06 */ /* 0x020f620008209000 */
[----:B------:R-:W-:Y:S01]  /*4280*/  ISETP.NE.U32.AND P2, PT, RZ, UR7, PT ;  /* 0x00000007ff007c0c */ /* 0x000fe2000bf45070 */
[----:B0-----:R-:W-:-:S06]  /*4290*/  UIMAD UR6, UR7, UR6, -0x1 ;  /* 0xffffffff070674a4 */ /* 0x001fcc000f8e0206 */
[----:B-----5:R-:W0:Y:S02]  /*42a0*/  MUFU.RCP R4, R4 ;  /* 0x0000000400047308 */ /* 0x020e240000001000 */
[----:B0-----:R-:W-:-:S06]  /*42b0*/  VIADD R2, R4, 0xffffffe ;  /* 0x0ffffffe04027836 */ /* 0x001fcc0000000000 */
[----:B------:R0:W5:Y:S02]  /*42c0*/  F2I.FTZ.U32.TRUNC.NTZ R3, R2 ;  /* 0x0000000200037305 */ /* 0x000164000021f000 */
[----:B0-----:R-:W-:Y:S01]  /*42d0*/  IMAD.MOV.U32 R2, RZ, RZ, RZ ;  /* 0x000000ffff027224 */ /* 0x001fe200078e00ff */
[----:B-----5:R-:W-:-:S05]  /*42e0*/  IADD3 R5, PT, PT, RZ, -R3, RZ ;  /* 0x80000003ff057210 */ /* 0x020fca0007ffe0ff */
[----:B------:R-:W-:-:S04]  /*42f0*/  IMAD R5, R5, UR7, RZ ;  /* 0x0000000705057c24 */ /* 0x000fc8000f8e02ff */
[----:B------:R-:W-:-:S06]  /*4300*/  IMAD.HI.U32 R3, R3, R5, R2 ;  /* 0x0000000503037227 */ /* 0x000fcc00078e0002 */
[----:B------:R-:W-:-:S05]  /*4310*/  IMAD.HI.U32 R3, R3, R0, RZ ;  /* 0x0000000003037227 */ /* 0x000fca00078e00ff */
[----:B------:R-:W-:-:S05]  /*4320*/  IADD3 R5, PT, PT, -R3, RZ, RZ ;  /* 0x000000ff03057210 */ /* 0x000fca0007ffe1ff */
[----:B------:R-:W-:-:S05]  /*4330*/  IMAD R4, R5, UR7, R0 ;  /* 0x0000000705047c24 */ /* 0x000fca000f8e0200 */
[----:B------:R-:W-:-:S13]  /*4340*/  ISETP.GE.U32.AND P0, PT, R4, UR7, PT ;  /* 0x0000000704007c0c */ /* 0x000fda000bf06070 */
[----:B------:R-:W-:Y:S01]  /*4350*/  @P0 VIADD R4, R4, -UR7 ;  /* 0x8000000704040c36 */ /* 0x000fe20008000000 */
[----:B------:R-:W-:Y:S02]  /*4360*/  @P0 IADD3 R3, PT, PT, R3, 0x1, RZ ;  /* 0x0000000103030810 */ /* 0x000fe40007ffe0ff */
[----:B------:R-:W-:Y:S02]  /*4370*/  ISETP.NE.AND P0, PT, R34, UR6, PT ;  /* 0x0000000622007c0c */ /* 0x000fe4000bf05270 */
[----:B------:R-:W-:-:S13]  /*4380*/  ISETP.GE.U32.AND P1, PT, R4, UR7, PT ;  /* 0x0000000704007c0c */ /* 0x000fda000bf26070 */
[----:B------:R-:W-:Y:S01]  /*4390*/  @P1 VIADD R3, R3, 0x1 ;  /* 0x0000000103031836 */ /* 0x000fe20000000000 */
[----:B------:R-:W-:-:S05]  /*43a0*/  @!P2 LOP3.LUT R3, RZ, UR7, RZ, 0x33, !PT ;  /* 0x00000007ff03ac12 */ /* 0x000fca000f8e33ff */
[----:B------:R-:W-:-:S05]  /*43b0*/  IMAD R6, R3, R34, RZ ;  /* 0x0000002203067224 */ /* 0x000fca00078e02ff */
[----:B------:R-:W-:-:S04]  /*43c0*/  @P0 IADD3 R0, PT, PT, R3, R6, RZ ;  /* 0x0000000603000210 */ /* 0x000fc80007ffe0ff */
[----:B------:R-:W-:-:S13]  /*43d0*/  ISETP.GE.AND P0, PT, R6, R0, PT ;  /* 0x000000000600720c */ /* 0x000fda0003f06270 */
[----:B------:R-:W-:Y:S05]  /*43e0*/  @P0 EXIT ;  /* 0x000000000000094d */ /* 0x000fea0003800000 */
[----:B------:R-:W0:Y:S01]  /*43f0*/  LDCU UR4, c[0x0][0x3b8] ;  /* 0x00007700ff0477ac */ /* 0x000e220008000800 */
[----:B------:R-:W-:Y:S01]  /*4400*/  IMAD.IADD R2, R0, 0x1, -R6 ;  /* 0x0000000100027824 */ /* 0x000fe200078e0a06 */
[----:B------:R-:W-:Y:S01]  /*4410*/  IADD3 R3, PT, PT, R6, -R0, RZ ;  /* 0x8000000006037210 */ /* 0x000fe20007ffe0ff */
[----:B------:R-:W-:Y:S01]  /*4420*/  BSSY.RECONVERGENT B0, `(.L_x_193) ;  /* 0x0000038000007945 */ /* 0x000fe20003800200 */
[----:B------:R-:W0:Y:S02]  /*4430*/  LDCU UR5, c[0x0][0x3b4] ;  /* 0x00007680ff0577ac */ /* 0x000e240008000800 */
[----:B------:R-:W-:Y:S01]  /*4440*/  LOP3.LUT P0, R7, R2, 0x3, RZ, 0xc0, !PT ;  /* 0x0000000302077812 */ /* 0x000fe2000780c0ff */
[----:B------:R-:W1:Y:S01]  /*4450*/  LDCU UR11, c[0x0][0x3b4] ;  /* 0x00007680ff0b77ac */ /* 0x000e620008000800 */
[----:B------:R-:W-:Y:S01]  /*4460*/  ISETP.GT.U32.AND P4, PT, R3, -0x4, PT ;  /* 0xfffffffc0300780c */ /* 0x000fe20003f84070 */
[----:B------:R-:W1:Y:S01]  /*4470*/  LDCU UR10, c[0x0][0x3bc] ;  /* 0x00007780ff0a77ac */ /* 0x000e620008000800 */
[----:B------:R-:W1:Y:S01]  /*4480*/  LDCU UR7, c[0x0][0x3d0] ;  /* 0x00007a00ff0777ac */ /* 0x000e620008000800 */
[----:B0-----:R-:W-:-:S04]  /*4490*/  UIADD3 UR4, UPT, UPT, UR4, -UR5, URZ ;  /* 0x8000000504047290 */ /* 0x001fc8000fffe0ff */
[----:B------:R-:W-:-:S04]  /*44a0*/  ULOP3.LUT UR4, URZ, UR4, URZ, 0x33, !UPT ;  /* 0x00000004ff047292 */ /* 0x000fc8000f8e33ff */
[----:B------:R-:W-:Y:S08]  /*44b0*/  @!P0 BRA `(.L_x_194) ;  /* 0x0000000000b88947 */ /* 0x000ff00003800000 */
[-C--:B------:R-:W-:Y:S01]  /*44c0*/  IABS R12, R37.reuse ;  /* 0x00000025000c7213 */ /* 0x080fe20000000000 */
[----:B------:R-:W0:Y:S01]  /*44d0*/  S2UR UR6, SR_CgaCtaId ;  /* 0x00000000000679c3 */ /* 0x000e220000008800 */
[----:B------:R-:W-:Y:S01]  /*44e0*/  UMOV UR5, 0x400 ;  /* 0x0000040000057882 */ /* 0x000fe20000000000 */
[----:B------:R-:W-:Y:S01]  /*44f0*/  ISETP.NE.AND P1, PT, R37, RZ, PT ;  /* 0x000000ff2500720c */ /* 0x000fe20003f25270 */
[----:B--2---:R-:W2:Y:S01]  /*4500*/  I2F.RP R8, R12 ;  /* 0x0000000c00087306 */ /* 0x004ea20000209400 */
[----:B------:R-:W-:-:S04]  /*4510*/  LOP3.LUT R11, RZ, R37, RZ, 0x33, !PT ;  /* 0x00000025ff0b7212 */ /* 0x000fc800078e33ff */
[----:B------:R-:W1:Y:S03]  /*4520*/  LDC.64 R2, c[0x0][0x3c8] ;  /* 0x0000f200ff027b82 */ /* 0x000e660000000a00 */
[----:B--2---:R-:W2:Y:S01]  /*4530*/  MUFU.RCP R8, R8 ;  /* 0x0000000800087308 */ /* 0x004ea20000001000 */
[----:B0-----:R-:W-:Y:S01]  /*4540*/  ULEA UR5, UR6, UR5, 0x18 ;  /* 0x0000000506057291 */ /* 0x001fe2000f8ec0ff */
[----:B--2---:R-:W-:Y:S01]  /*4550*/  VIADD R4, R8, 0xffffffe ;  /* 0x0ffffffe08047836 */ /* 0x004fe20000000000 */
[----:B------:R-:W-:-:S04]  /*4560*/  IADD3 R8, PT, PT, -R7, RZ, RZ ;  /* 0x000000ff07087210 */ /* 0x000fc80007ffe1ff */
[----:B------:R-:W-:Y:S01]  /*4570*/  LEA R7, R6, UR5, 0x2 ;  /* 0x0000000506077c11 */ /* 0x000fe2000f8e10ff */
[----:B------:R0:W2:Y:S02]  /*4580*/  F2I.FTZ.U32.TRUNC.NTZ R5, R4 ;  /* 0x0000000400057305 */ /* 0x0000a4000021f000 */
[----:B0-----:R-:W-:Y:S01]  /*4590*/  IMAD.MOV.U32 R4, RZ, RZ, RZ ;  /* 0x000000ffff047224 */ /* 0x001fe200078e00ff */
[----:B--2---:R-:W-:-:S05]  /*45a0*/  IADD3 R9, PT, PT, RZ, -R5, RZ ;  /* 0x80000005ff097210 */ /* 0x004fca0007ffe0ff */
[----:B------:R-:W-:-:S04]  /*45b0*/  IMAD R9, R9, R12, RZ ;  /* 0x0000000c09097224 */ /* 0x000fc800078e02ff */
[----:B-1----:R-:W-:-:S07]  /*45c0*/  IMAD.HI.U32 R9, R5, R9, R4 ;  /* 0x0000000905097227 */ /* 0x002fce00078e0004 */
.L_x_195:
[----:B0-----:R-:W-:Y:S02]  /*45d0*/  IABS R4, R37 ;  /* 0x0000002500047213 */ /* 0x001fe40000000000 */
[----:B------:R-:W-:-:S03]  /*45e0*/  IABS R5, R6 ;  /* 0x0000000600057213 */ /* 0x000fc60000000000 */
[----:B------:R-:W-:Y:S02]  /*45f0*/  IMAD.MOV R10, RZ, RZ, -R4 ;  /* 0x000000ffff0a7224 */ /* 0x000fe400078e0a04 */
[----:B------:R-:W-:-:S04]  /*4600*/  IMAD.HI.U32 R4, R9, R5, RZ ;  /* 0x0000000509047227 */ /* 0x000fc800078e00ff */
[----:B------:R-:W-:Y:S01]  /*4610*/  IMAD R5, R4, R10, R5 ;  /* 0x0000000a04057224 */ /* 0x000fe200078e0205 */
[----:B------:R-:W-:-:S04]  /*4620*/  IABS R10, R37 ;  /* 0x00000025000a7213 */ /* 0x000fc80000000000 */
[----:B------:R-:W-:-:S13]  /*4630*/  ISETP.GT.U32.AND P2, PT, R12, R5, PT ;  /* 0x000000050c00720c */ /* 0x000fda0003f44070 */
[----:B------:R-:W-:Y:S01]  /*4640*/  @!P2 IADD3 R5, PT, PT, R5, -R10, RZ ;  /* 0x8000000a0505a210 */ /* 0x000fe20007ffe0ff */
[----:B------:R-:W-:Y:S01]  /*4650*/  @!P2 VIADD R4, R4, 0x1 ;  /* 0x000000010404a836 */ /* 0x000fe20000000000 */
[----:B------:R0:W1:Y:S02]  /*4660*/  LDS R10, [R7] ;  /* 0x00000000070a7984 */ /* 0x0000640000000800 */
[----:B------:R-:W-:Y:S02]  /*4670*/  ISETP.GE.U32.AND P0, PT, R5, R12, PT ;  /* 0x0000000c0500720c */ /* 0x000fe40003f06070 */
[----:B------:R-:W-:-:S04]  /*4680*/  LOP3.LUT R5, R6, R37, RZ, 0x3c, !PT ;  /* 0x0000002506057212 */ /* 0x000fc800078e3cff */
[----:B------:R-:W-:-:S07]  /*4690*/  ISETP.GE.AND P3, PT, R5, RZ, PT ;  /* 0x000000ff0500720c */ /* 0x000fce0003f66270 */
[----:B------:R-:W-:-:S06]  /*46a0*/  @P0 IADD3 R4, PT, PT, R4, 0x1, RZ ;  /* 0x0000000104040810 */ /* 0x000fcc0007ffe0ff */
[----:B------:R-:W-:-:S05]  /*46b0*/  @!P3 IMAD.MOV R4, RZ, RZ, -R4 ;  /* 0x000000ffff04b224 */ /* 0x000fca00078e0a04 */
[----:B------:R-:W-:-:S04]  /*46c0*/  SEL R4, R11, R4, !P1 ;  /* 0x000000040b047207 */ /* 0x000fc80004800000 */
[----:B------:R-:W-:-:S05]  /*46d0*/  IADD3 R5, PT, PT, R4, UR10, RZ ;  /* 0x0000000a04057c10 */ /* 0x000fca000fffe0ff */
[----:B------:R-:W-:-:S04]  /*46e0*/  IMAD R5, R5, UR7, RZ ;  /* 0x0000000705057c24 */ /* 0x000fc8000f8e02ff */
[----:B------:R-:W-:-:S05]  /*46f0*/  IMAD R5, R4, UR4, R5 ;  /* 0x0000000404057c24 */ /* 0x000fca000f8e0205 */
[----:B------:R-:W-:-:S05]  /*4700*/  IADD3 R5, PT, PT, R5, UR11, R6 ;  /* 0x0000000b05057c10 */ /* 0x000fca000fffe006 */
[----:B------:R-:W-:-:S05]  /*4710*/  IMAD.WIDE R4, R5, 0x4, R2 ;  /* 0x0000000405047825 */ /* 0x000fca00078e0202 */
[----:B------:R-:W1:Y:S01]  /*4720*/  LDG.E R13, desc[UR8][R4.64] ;  /* 0x00000008040d7981 */ /* 0x000e62000c1e1900 */
[----:B------:R-:W-:Y:S01]  /*4730*/  VIADD R8, R8, 0x1 ;  /* 0x0000000108087836 */ /* 0x000fe20000000000 */
[----:B0-----:R-:W-:Y:S01]  /*4740*/  IADD3 R7, PT, PT, R7, 0x4, RZ ;  /* 0x0000000407077810 */ /* 0x001fe20007ffe0ff */
[----:B------:R-:W-:-:S03]  /*4750*/  VIADD R6, R6, 0x1 ;  /* 0x0000000106067836 */ /* 0x000fc60000000000 */
[----:B------:R-:W-:Y:S01]  /*4760*/  ISETP.NE.AND P0, PT, R8, RZ, PT ;  /* 0x000000ff0800720c */ /* 0x000fe20003f05270 */
[----:B-1----:R-:W-:-:S05]  /*4770*/  FADD R13, R10, R13 ;  /* 0x0000000d0a0d7221 */ /* 0x002fca0000000000 */
[----:B------:R0:W-:Y:S07]  /*4780*/  STG.E desc[UR8][R4.64], R13 ;  /* 0x0000000d04007986 */ /* 0x0001ee000c101908 */
[----:B------:R-:W-:Y:S05]  /*4790*/  @P0 BRA `(.L_x_195) ;  /* 0xfffffffc008c0947 */ /* 0x000fea000383ffff */
.L_x_194:
[----:B-1----:R-:W-:Y:S05]  /*47a0*/  BSYNC.RECONVERGENT B0 ;  /* 0x0000000000007941 */ /* 0x002fea0003800200 */
.L_x_193:
[----:B------:R-:W-:Y:S05]  /*47b0*/  @P4 EXIT ;  /* 0x000000000000494d */ /* 0x000fea0003800000 */
[----:B------:R-:W-:Y:S01]  /*47c0*/  IABS R10, R37 ;  /* 0x00000025000a7213 */ /* 0x000fe20000000000 */
[----:B------:R-:W1:Y:S01]  /*47d0*/  S2UR UR6, SR_CgaCtaId ;  /* 0x00000000000679c3 */ /* 0x000e620000008800 */
[----:B------:R-:W-:Y:S01]  /*47e0*/  UMOV UR5, 0x400 ;  /* 0x0000040000057882 */ /* 0x000fe20000000000 */
[----:B------:R-:W1:Y:S01]  /*47f0*/  LDCU UR11, c[0x0][0x3b4] ;  /* 0x00007680ff0b77ac */ /* 0x000e620008000800 */
[----:B0-----:R-:W0:Y:S01]  /*4800*/  I2F.RP R4, R10 ;  /* 0x0000000a00047306 */ /* 0x001e220000209400 */
[----:B------:R-:W1:Y:S04]  /*4810*/  LDCU UR7, c[0x0][0x3bc] ;  /* 0x00007780ff0777ac */ /* 0x000e680008000800 */
[----:B------:R-:W2:Y:S01]  /*4820*/  LDC.64 R2, c[0x0][0x3c8] ;  /* 0x0000f200ff027b82 */ /* 0x000ea20000000a00 */
[----:B------:R-:W2:Y:S02]  /*4830*/  LDCU UR10, c[0x0][0x3d0] ;  /* 0x00007a00ff0a77ac */ /* 0x000ea40008000800 */
[----:B0-----:R-:W0:Y:S01]  /*4840*/  MUFU.RCP R4, R4 ;  /* 0x0000000400047308 */ /* 0x001e220000001000 */
[----:B-1----:R-:W-:-:S06]  /*4850*/  ULEA UR5, UR6, UR5, 0x18 ;  /* 0x0000000506057291 */ /* 0x002fcc000f8ec0ff */
[C---:B------:R-:W-:Y:S01]  /*4860*/  LEA R7, R6.reuse, UR5, 0x2 ;  /* 0x0000000506077c11 */ /* 0x040fe2000f8e10ff */
[----:B------:R-:W-:-:S03]  /*4870*/  VIADD R6, R6, 0x1 ;  /* 0x0000000106067836 */ /* 0x000fc60000000000 */
[----:B------:R-:W-:Y:S02]  /*4880*/  IADD3 R7, PT, PT, R7, 0x8, RZ ;  /* 0x0000000807077810 */ /* 0x000fe40007ffe0ff */
[----:B0-----:R-:W-:-:S04]  /*4890*/  IADD3 R14, PT, PT, R4, 0xffffffe, RZ ;  /* 0x0ffffffe040e7810 */ /* 0x001fc80007ffe0ff */
[----:B------:R0:W1:Y:S02]  /*48a0*/  F2I.FTZ.U32.TRUNC.NTZ R15, R14 ;  /* 0x0000000e000f7305 */ /* 0x000064000021f000 */
[----:B0-----:R-:W-:Y:S02]  /*48b0*/  HFMA2 R14, -RZ, RZ, 0, 0 ;  /* 0x00000000ff0e7431 */ /* 0x001fe400000001ff */
[----:B-1----:R-:W-:-:S04]  /*48c0*/  IMAD.MOV R5, RZ, RZ, -R15 ;  /* 0x000000ffff057224 */ /* 0x002fc800078e0a0f */
[----:B------:R-:W-:-:S04]  /*48d0*/  IMAD R5, R5, R10, RZ ;  /* 0x0000000a05057224 */ /* 0x000fc800078e02ff */
[----:B--2---:R-:W-:-:S07]  /*48e0*/  IMAD.HI.U32 R14, R15, R5, R14 ;  /* 0x000000050f0e7227 */ /* 0x004fce00078e000e */
.L_x_196:
[----:B--2---:R-:W-:Y:S01]  /*48f0*/  VIADD R4, R6, 0xffffffff ;  /* 0xffffffff06047836 */ /* 0x004fe20000000000 */
[-C--:B------:R-:W-:Y:S02]  /*4900*/  IABS R5, R37.reuse ;  /* 0x0000002500057213 */ /* 0x080fe40000000000 */
[----:B------:R-:W-:Y:S02]  /*4910*/  IABS R9, R37 ;  /* 0x0000002500097213 */ /* 0x000fe40000000000 */
[----:B------:R-:W-:Y:S02]  /*4920*/  IABS R11, R4 ;  /* 0x00000004000b7213 */ /* 0x000fe40000000000 */
[----:B------:R-:W-:Y:S02]  /*4930*/  IADD3 R8, PT, PT, RZ, -R5, RZ ;  /* 0x80000005ff087210 */ /* 0x000fe40007ffe0ff */
[----:B------:R-:W-:Y:S01]  /*4940*/  LOP3.LUT R4, R4, R37, RZ, 0x3c, !PT ;  /* 0x0000002504047212 */ /* 0x000fe200078e3cff */
[----:B------:R-:W-:Y:S01]  /*4950*/  IMAD.HI.U32 R5, R14, R11, RZ ;  /* 0x0000000b0e057227 */ /* 0x000fe200078e00ff */
[----:B------:R-:W-:-:S02]  /*4960*/  IADD3 R15, PT, PT, R6, UR11, RZ ;  /* 0x0000000b060f7c10 */ /* 0x000fc4000fffe0ff */
[----:B------:R-:W-:Y:S01]  /*4970*/  ISETP.GE.AND P2, PT, R4, RZ, PT ;  /* 0x000000ff0400720c */ /* 0x000fe20003f46270 */
[----:B------:R-:W-:-:S05]  /*4980*/  IMAD R11, R5, R8, R11 ;  /* 0x00000008050b7224 */ /* 0x000fca00078e020b */
[----:B------:R-:W-:-:S13]  /*4990*/  ISETP.GT.U32.AND P1, PT, R10, R11, PT ;  /* 0x0000000b0a00720c */ /* 0x000fda0003f24070 */
[----:B------:R-:W-:Y:S01]  /*49a0*/  @!P1 IMAD.IADD R11, R11, 0x1, -R9 ;  /* 0x000000010b0b9824 */ /* 0x000fe200078e0a09 */
[----:B------:R-:W-:-:S04]  /*49b0*/  @!P1 IADD3 R5, PT, PT, R5, 0x1, RZ ;  /* 0x0000000105059810 */ /* 0x000fc80007ffe0ff */
[----:B------:R-:W-:Y:S02]  /*49c0*/  ISETP.GE.U32.AND P0, PT, R11, R10, PT ;  /* 0x0000000a0b00720c */ /* 0x000fe40003f06070 */
[----:B------:R-:W-:-:S11]  /*49d0*/  LOP3.LUT R11, RZ, R37, RZ, 0x33, !PT ;  /* 0x00000025ff0b7212 */ /* 0x000fd600078e33ff */
[----:B------:R-:W-:Y:S01]  /*49e0*/  @P0 VIADD R5, R5, 0x1 ;  /* 0x0000000105050836 */ /* 0x000fe20000000000 */
[----:B------:R-:W-:-:S04]  /*49f0*/  ISETP.NE.AND P0, PT, R37, RZ, PT ;  /* 0x000000ff2500720c */ /* 0x000fc80003f05270 */
[----:B------:R-:W-:-:S04]  /*4a00*/  @!P2 IADD3 R5, PT, PT, -R5, RZ, RZ ;  /* 0x000000ff0505a210 */ /* 0x000fc80007ffe1ff */
[----:B------:R-:W-:-:S05]  /*4a10*/  SEL R5, R11, R5, !P0 ;  /* 0x000000050b057207 */ /* 0x000fca0004000000 */
[----:B------:R-:W-:-:S04]  /*4a20*/  VIADD R4, R5, UR7 ;  /* 0x0000000705047c36 */ /* 0x000fc80008000000 */
[----:B------:R-:W-:-:S04]  /*4a30*/  IMAD R4, R4, UR10, RZ ;  /* 0x0000000a04047c24 */ /* 0x000fc8000f8e02ff */
[----:B------:R-:W-:-:S05]  /*4a40*/  IMAD R4, R5, UR4, R4 ;  /* 0x0000000405047c24 */ /* 0x000fca000f8e0204 */
[----:B------:R-:W-:-:S05]  /*4a50*/  IADD3 R5, PT, PT, R15, -0x1, R4 ;  /* 0xffffffff0f057810 */ /* 0x000fca0007ffe004 */
[----:B------:R-:W-:-:S05]  /*4a60*/  IMAD.WIDE R4, R5, 0x4, R2 ;  /* 0x0000000405047825 */ /* 0x000fca00078e0202 */
[----:B------:R-:W2:Y:S01]  /*4a70*/  LDG.E R17, desc[UR8][R4.64] ;  /* 0x0000000804117981 */ /* 0x000ea2000c1e1900 */
[----:B------:R-:W0:Y:S01]  /*4a80*/  I2F.RP R10, R9 ;  /* 0x00000009000a7306 */ /* 0x000e220000209400 */
[----:B------:R-:W-:-:S07]  /*4a90*/  IABS R16, R6 ;  /* 0x0000000600107213 */ /* 0x000fce0000000000 */
[----:B0-----:R-:W0:Y:S02]  /*4aa0*/  MUFU.RCP R10, R10 ;  /* 0x0000000a000a7308 */ /* 0x001e240000001000 */
[----:B0-----:R-:W-:Y:S02]  /*4ab0*/  VIADD R12, R10, 0xffffffe ;  /* 0x0ffffffe0a0c7836 */ /* 0x001fe40000000000 */
[----:B------:R-:W-:-:S04]  /*4ac0*/  IMAD.MOV.U32 R10, RZ, RZ, R9 ;  /* 0x000000ffff0a7224 */ /* 0x000fc800078e0009 */
[----:B------:R0:W1:Y:S02]  /*4ad0*/  F2I.FTZ.U32.TRUNC.NTZ R13, R12 ;  /* 0x0000000c000d7305 */ /* 0x000064000021f000 */
[----:B0-----:R-:W-:Y:S01]  /*4ae0*/  IMAD.MOV.U32 R12, RZ, RZ, RZ ;  /* 0x000000ffff0c7224 */ /* 0x001fe200078e00ff */
[----:B-1----:R-:W-:-:S05]  /*4af0*/  IADD3 R14, PT, PT, RZ, -R13, RZ ;  /* 0x8000000dff0e7210 */ /* 0x002fca0007ffe0ff */
[----:B------:R-:W-:-:S04]  /*4b00*/  IMAD R19, R14, R9, RZ ;  /* 0x000000090e137224 */ /* 0x000fc800078e02ff */
[----:B------:R-:W-:Y:S01]  /*4b10*/  IMAD.HI.U32 R14, R13, R19, R12 ;  /* 0x000000130d0e7227 */ /* 0x000fe200078e000c */
[----:B------:R-:W-:Y:S01]  /*4b20*/  MOV R19, R16 ;  /* 0x0000001000137202 */ /* 0x000fe20000000f00 */
[----:B------:R-:W2:Y:S01]  /*4b30*/  LDS R12, [R7+-0x8] ;  /* 0xfffff800070c7984 */ /* 0x000ea20000000800 */
[----:B------:R-:W-:-:S03]  /*4b40*/  LOP3.LUT R16, R6, R37, RZ, 0x3c, !PT ;  /* 0x0000002506107212 */ /* 0x000fc600078e3cff */
[----:B------:R-:W-:Y:S01]  /*4b50*/  IMAD.HI.U32 R13, R14, R19, RZ ;  /* 0x000000130e0d7227 */ /* 0x000fe200078e00ff */
[----:B------:R-:W-:-:S03]  /*4b60*/  ISETP.GE.AND P3, PT, R16, RZ, PT ;  /* 0x000000ff1000720c */ /* 0x000fc60003f66270 */
[----:B------:R-:W-:-:S05]  /*4b70*/  IMAD R19, R13, R8, R19 ;  /* 0x000000080d137224 */ /* 0x000fca00078e0213 */
[----:B------:R-:W-:-:S13]  /*4b80*/  ISETP.GT.U32.AND P2, PT, R10, R19, PT ;  /* 0x000000130a00720c */ /* 0x000fda0003f44070 */
[----:B------:R-:W-:Y:S01]  /*4b90*/  @!P2 IADD3 R19, PT, PT, R19, -R9, RZ ;  /* 0x800000091313a210 */ /* 0x000fe20007ffe0ff */
[----:B------:R-:W-:-:S03]  /*4ba0*/  @!P2 VIADD R13, R13, 0x1 ;  /* 0x000000010d0da836 */ /* 0x000fc60000000000 */
[----:B------:R-:W-:-:S13]  /*4bb0*/  ISETP.GE.U32.AND P1, PT, R19, R10, PT ;  /* 0x0000000a1300720c */ /* 0x000fda0003f26070 */
[----:B------:R-:W-:-:S05]  /*4bc0*/  @P1 IADD3 R13, PT, PT, R13, 0x1, RZ ;  /* 0x000000010d0d1810 */ /* 0x000fca0007ffe0ff */
[----:B------:R-:W-:-:S05]  /*4bd0*/  @!P3 IMAD.MOV R13, RZ, RZ, -R13 ;  /* 0x000000ffff0db224 */ /* 0x000fca00078e0a0d */
[----:B------:R-:W-:-:S04]  /*4be0*/  SEL R13, R11, R13, !P0 ;  /* 0x0000000d0b0d7207 */ /* 0x000fc80004000000 */
[----:B------:R-:W-:-:S05]  /*4bf0*/  IADD3 R16, PT, PT, R13, UR7, RZ ;  /* 0x000000070d107c10 */ /* 0x000fca000fffe0ff */
[----:B------:R-:W-:-:S04]  /*4c00*/  IMAD R16, R16, UR10, RZ ;  /* 0x0000000a10107c24 */ /* 0x000fc8000f8e02ff */
[----:B------:R-:W-:-:S04]  /*4c10*/  IMAD R16, R13, UR4, R16 ;  /* 0x000000040d107c24 */ /* 0x000fc8000f8e0210 */
[----:B------:R-:W-:Y:S02]  /*4c20*/  IMAD.IADD R13, R15, 0x1, R16 ;  /* 0x000000010f0d7824 */ /* 0x000fe400078e0210 */
[----:B--2---:R-:W-:Y:S02]  /*4c30*/  FADD R17, R12, R17 ;  /* 0x000000110c117221 */ /* 0x004fe40000000000 */
[----:B------:R-:W-:-:S03]  /*4c40*/  IMAD.WIDE R12, R13, 0x4, R2 ;  /* 0x000000040d0c7825 */ /* 0x000fc600078e0202 */
[----:B------:R0:W-:Y:S04]  /*4c50*/  STG.E desc[UR8][R4.64], R17 ;  /* 0x0000001104007986 */ /* 0x0001e8000c101908 */
[----:B------:R-:W2:Y:S01]  /*4c60*/  LDG.E R19, desc[UR8][R12.64] ;  /* 0x000000080c137981 */ /* 0x000ea2000c1e1900 */
[----:B------:R-:W-:-:S03]  /*4c70*/  IADD3 R16, PT, PT, R6, 0x1, RZ ;  /* 0x0000000106107810 */ /* 0x000fc60007ffe0ff */
[----:B------:R-:W2:Y:S01]  /*4c80*/  LDS R4, [R7+-0x4] ;  /* 0xfffffc0007047984 */ /* 0x000ea20000000800 */
[----:B------:R-:W-:Y:S02]  /*4c90*/  IABS R23, R16 ;  /* 0x0000001000177213 */ /* 0x000fe40000000000 */
[----:B------:R-:W-:-:S03]  /*4ca0*/  LOP3.LUT R16, R16, R37, RZ, 0x3c, !PT ;  /* 0x0000002510107212 */ /* 0x000fc600078e3cff */
[----:B------:R-:W-:Y:S01]  /*4cb0*/  IMAD.HI.U32 R21, R14, R23, RZ ;  /* 0x000000170e157227 */ /* 0x000fe200078e00ff */
[----:B------:R-:W-:-:S03]  /*4cc0*/  ISETP.GE.AND P3, PT, R16, RZ, PT ;  /* 0x000000ff1000720c */ /* 0x000fc60003f66270 */
[----:B------:R-:W-:-:S05]  /*4cd0*/  IMAD R23, R21, R8, R23 ;  /* 0x0000000815177224 */ /* 0x000fca00078e0217 */
[----:B------:R-:W-:-:S13]  /*4ce0*/  ISETP.GT.U32.AND P2, PT, R10, R23, PT ;  /* 0x000000170a00720c */ /* 0x000fda0003f44070 */
[----:B------:R-:W-:Y:S01]  /*4cf0*/  @!P2 IMAD.IADD R23, R23, 0x1, -R9 ;  /* 0x000000011717a824 */ /* 0x000fe200078e0a09 */
[----:B------:R-:W-:-:S04]  /*4d00*/  @!P2 IADD3 R21, PT, PT, R21, 0x1, RZ ;  /* 0x000000011515a810 */ /* 0x000fc80007ffe0ff */
[----:B------:R-:W-:-:S13]  /*4d10*/  ISETP.GE.U32.AND P1, PT, R23, R10, PT ;  /* 0x0000000a1700720c */ /* 0x000fda0003f26070 */
[----:B------:R-:W-:-:S05]  /*4d20*/  @P1 VIADD R21, R21, 0x1 ;  /* 0x0000000115151836 */ /* 0x000fca0000000000 */
[----:B------:R-:W-:-:S04]  /*4d30*/  @!P3 IADD3 R21, PT, PT, -R21, RZ, RZ ;  /* 0x000000ff1515b210 */ /* 0x000fc80007ffe1ff */
[----:B------:R-:W-:-:S05]  /*4d40*/  SEL R21, R11, R21, !P0 ;  /* 0x000000150b157207 */ /* 0x000fca0004000000 */
[----:B0-----:R-:W-:-:S04]  /*4d50*/  VIADD R5, R21, UR7 ;  /* 0x0000000715057c36 */ /* 0x001fc80008000000 */
[----:B------:R-:W-:-:S04]  /*4d60*/  IMAD R16, R5, UR10, RZ ;  /* 0x0000000a05107c24 */ /* 0x000fc8000f8e02ff */
[----:B------:R-:W-:-:S05]  /*4d70*/  IMAD R16, R21, UR4, R16 ;  /* 0x0000000415107c24 */ /* 0x000fca000f8e0210 */
[----:B------:R-:W-:Y:S01]  /*4d80*/  IADD3 R5, PT, PT, R15, 0x1, R16 ;  /* 0x000000010f057810 */ /* 0x000fe20007ffe010 */
[----:B--2---:R-:W-:-:S04]  /*4d90*/  FADD R19, R4, R19 ;  /* 0x0000001304137221 */ /* 0x004fc80000000000 */
[----:B------:R-:W-:Y:S01]  /*4da0*/  IMAD.WIDE R4, R5, 0x4, R2 ;  /* 0x0000000405047825 */ /* 0x000fe200078e0202 */
[----:B------:R0:W-:Y:S04]  /*4db0*/  STG.E desc[UR8][R12.64], R19 ;  /* 0x000000130c007986 */ /* 0x0001e8000c101908 */
[----:B------:R-:W2:Y:S01]  /*4dc0*/  LDG.E R17, desc[UR8][R4.64] ;  /* 0x0000000804117981 */ /* 0x000ea2000c1e1900 */
[----:B------:R-:W-:-:S04]  /*4dd0*/  IADD3 R16, PT, PT, R6, 0x2, RZ ;  /* 0x0000000206107810 */ /* 0x000fc80007ffe0ff */
[----:B------:R-:W-:Y:S02]  /*4de0*/  IABS R23, R16 ;  /* 0x0000001000177213 */ /* 0x000fe40000000000 */
[----:B------:R-:W-:-:S03]  /*4df0*/  LOP3.LUT R16, R16, R37, RZ, 0x3c, !PT ;  /* 0x0000002510107212 */ /* 0x000fc600078e3cff */
[----:B------:R-:W-:Y:S01]  /*4e00*/  IMAD.HI.U32 R21, R14, R23, RZ ;  /* 0x000000170e157227 */ /* 0x000fe200078e00ff */
[----:B------:R-:W-:-:S03]  /*4e10*/  ISETP.GE.AND P3, PT, R16, RZ, PT ;  /* 0x000000ff1000720c */ /* 0x000fc60003f66270 */
[----:B------:R-:W-:Y:S02]  /*4e20*/  IMAD R23, R21, R8, R23 ;  /* 0x0000000815177224 */ /* 0x000fe400078e0217 */
[----:B------:R-:W2:Y:S03]  /*4e30*/  LDS R8, [R7] ;  /* 0x0000000007087984 */ /* 0x000ea60000000800 */
[----:B------:R-:W-:-:S13]  /*4e40*/  ISETP.GT.U32.AND P2, PT, R10, R23, PT ;  /* 0x000000170a00720c */ /* 0x000fda0003f44070 */
[----:B------:R-:W-:Y:S01]  /*4e50*/  @!P2 IMAD.IADD R23, R23, 0x1, -R9 ;  /* 0x000000011717a824 */ /* 0x000fe200078e0a09 */
[----:B------:R-:W-:-:S04]  /*4e60*/  @!P2 IADD3 R21, PT, PT, R21, 0x1, RZ ;  /* 0x000000011515a810 */ /* 0x000fc80007ffe0ff */
[----:B------:R-:W-:-:S13]  /*4e70*/  ISETP.GE.U32.AND P1, PT, R23, R10, PT ;  /* 0x0000000a1700720c */ /* 0x000fda0003f26070 */
[----:B------:R-:W-:-:S05]  /*4e80*/  @P1 VIADD R21, R21, 0x1 ;  /* 0x0000000115151836 */ /* 0x000fca0000000000 */
[----:B------:R-:W-:-:S04]  /*4e90*/  @!P3 IADD3 R21, PT, PT, -R21, RZ, RZ ;  /* 0x000000ff1515b210 */ /* 0x000fc80007ffe1ff */
[----:B------:R-:W-:-:S05]  /*4ea0*/  SEL R11, R11, R21, !P0 ;  /* 0x000000150b0b7207 */ /* 0x000fca0004000000 */
[----:B------:R-:W-:-:S04]  /*4eb0*/  VIADD R9, R11, UR7 ;  /* 0x000000070b097c36 */ /* 0x000fc80008000000 */
[----:B0-----:R-:W-:-:S04]  /*4ec0*/  IMAD R12, R9, UR10, RZ ;  /* 0x0000000a090c7c24 */ /* 0x001fc8000f8e02ff */
[----:B------:R-:W-:Y:S02]  /*4ed0*/  IMAD R12, R11, UR4, R12 ;  /* 0x000000040b0c7c24 */ /* 0x000fe4000f8e020c */
[----:B------:R0:W1:Y:S03]  /*4ee0*/  LDS R11, [R7+0x4] ;  /* 0x00000400070b7984 */ /* 0x0000660000000800 */
[----:B------:R-:W-:Y:S01]  /*4ef0*/  IADD3 R9, PT, PT, R15, 0x2, R12 ;  /* 0x000000020f097810 */ /* 0x000fe20007ffe00c */
[----:B--2---:R-:W-:-:S04]  /*4f00*/  FADD R17, R8, R17 ;  /* 0x0000001108117221 */ /* 0x004fc80000000000 */
[----:B------:R-:W-:Y:S01]  /*4f10*/  IMAD.WIDE R8, R9, 0x4, R2 ;  /* 0x0000000409087825 */ /* 0x000fe200078e0202 */
[----:B------:R2:W-:Y:S04]  /*4f20*/  STG.E desc[UR8][R4.64], R17 ;  /* 0x0000001104007986 */ /* 0x0005e8000c101908 */
[----:B------:R-:W1:Y:S01]  /*4f30*/  LDG.E R12, desc[UR8][R8.64] ;  /* 0x00000008080c7981 */ /* 0x000e62000c1e1900 */
[C---:B------:R-:W-:Y:S01]  /*4f40*/  IADD3 R13, PT, PT, R6.reuse, 0x3, RZ ;  /* 0x00000003060d7810 */ /* 0x040fe20007ffe0ff */
[----:B------:R-:W-:Y:S01]  /*4f50*/  VIADD R6, R6, 0x4 ;  /* 0x0000000406067836 */ /* 0x000fe20000000000 */
[----:B0-----:R-:W-:Y:S02]  /*4f60*/  IADD3 R7, PT, PT, R7, 0x10, RZ ;  /* 0x0000001007077810 */ /* 0x001fe40007ffe0ff */
[----:B------:R-:W-:Y:S01]  /*4f70*/  ISETP.NE.AND P0, PT, R13, R0, PT ;  /* 0x000000000d00720c */ /* 0x000fe20003f05270 */
[----:B-1----:R-:W-:-:S05]  /*4f80*/  FADD R11, R11, R12 ;  /* 0x0000000c0b0b7221 */ /* 0x002fca0000000000 */
[----:B------:R2:W-:Y:S07]  /*4f90*/  STG.E desc[UR8][R8.64], R11 ;  /* 0x0000000b08007986 */ /* 0x0005ee000c101908 */
[----:B------:R-:W-:Y:S05]  /*4fa0*/  @P0 BRA `(.L_x_196) ;  /* 0xfffffff800500947 */ /* 0x000fea000383ffff */
[----:B------:R-:W-:Y:S05]  /*4fb0*/  EXIT ;  /* 0x000000000000794d */ /* 0x000fea0003800000 */
        .weak           $__internal_2_$__cuda_sm20_div_rn_f64_full
        .type           $__internal_2_$__cuda_sm20_div_rn_f64_full,@function
        .size           $__internal_2_$__cuda_sm20_div_rn_f64_full,($__internal_3_$__cuda_sm20_rcp_rn_f32_slowpath - $__internal_2_$__cuda_sm20_div_rn_f64_full)
$__internal_2_$__cuda_sm20_div_rn_f64_full:
[C---:B------:R-:W-:Y:S01]  /*4fc0*/  FSETP.GEU.AND P0, PT, |R21|.reuse, 1.469367938527859385e-39, PT ;  /* 0x001000001500780b */ /* 0x040fe20003f0e200 */
[----:B------:R-:W-:Y:S01]  /*4fd0*/  BSSY.RECONVERGENT B5, `(.L_x_197) ;  /* 0x0000057000057945 */ /* 0x000fe20003800200 */
[----:B------:R-:W-:Y:S02]  /*4fe0*/  LOP3.LUT R18, R21, 0x800fffff, RZ, 0xc0, !PT ;  /* 0x800fffff15127812 */ /* 0x000fe400078ec0ff */
[C---:B------:R-:W-:Y:S02]  /*4ff0*/  FSETP.GEU.AND P2, PT, |R23|.reuse, 1.469367938527859385e-39, PT ;  /* 0x001000001700780b */ /* 0x040fe40003f4e200 */
[----:B------:R-:W-:Y:S01]  /*5000*/  LOP3.LUT R19, R18, 0x3ff00000, RZ, 0xfc, !PT ;  /* 0x3ff0000012137812 */ /* 0x000fe200078efcff */
[----:B------:R-:W-:Y:S01]  /*5010*/  IMAD.MOV.U32 R18, RZ, RZ, R20 ;  /* 0x000000ffff127224 */ /* 0x000fe200078e0014 */
[----:B------:R-:W-:Y:S01]  /*5020*/  MOV R22, R24 ;  /* 0x0000001800167202 */ /* 0x000fe20000000f00 */
[----:B------:R-:W-:Y:S01]  /*5030*/  IMAD.MOV.U32 R24, RZ, RZ, 0x1 ;  /* 0x00000001ff187424 */ /* 0x000fe200078e00ff */
[----:B------:R-:W-:-:S02]  /*5040*/  LOP3.LUT R2, R23, 0x7ff00000, RZ, 0xc0, !PT ;  /* 0x7ff0000017027812 */ /* 0x000fc400078ec0ff */
[C---:B------:R-:W-:Y:S01]  /*5050*/  LOP3.LUT R39, R21.reuse, 0x7ff00000, RZ, 0xc0, !PT ;  /* 0x7ff0000015277812 */ /* 0x040fe200078ec0ff */
[----:B------:R-:W-:Y:S01]  /*5060*/  @!P0 DMUL R18, R20, 8.98846567431157953865e+307 ;  /* 0x7fe0000014128828 */ /* 0x000fe20000000000 */
[----:B------:R-:W-:Y:S01]  /*5070*/  MOV R0, 0x1ca00000 ;  /* 0x1ca0000000007802 */ /* 0x000fe20000000f00 */
[----:B------:R-:W-:Y:S01]  /*5080*/  IMAD.MOV.U32 R41, RZ, RZ, R2 ;  /* 0x000000ffff297224 */ /* 0x000fe200078e0002 */
[C---:B------:R-:W-:Y:S02]  /*5090*/  ISETP.GE.U32.AND P1, PT, R2.reuse, R39, PT ;  /* 0x000000270200720c */ /* 0x040fe40003f26070 */
[----:B------:R-:W-:Y:S01]  /*50a0*/  @!P2 LOP3.LUT R29, R21, 0x7ff00000, RZ, 0xc0, !PT ;  /* 0x7ff00000151da812 */ /* 0x000fe200078ec0ff */
[----:B------:R-:W0:Y:S01]  /*50b0*/  MUFU.RCP64H R25, R19 ;  /* 0x0000001300197308 */ /* 0x000e220000001800 */
[----:B------:R-:W-:Y:S02]  /*50c0*/  @!P2 MOV R28, RZ ;  /* 0x000000ff001ca202 */ /* 0x000fe40000000f00 */
[----:B------:R-:W-:-:S02]  /*50d0*/  @!P2 ISETP.GE.U32.AND P3, PT, R2, R29, PT ;  /* 0x0000001d0200a20c */ /* 0x000fc40003f66070 */
[----:B------:R-:W-:Y:S02]  /*50e0*/  @!P0 LOP3.LUT R39, R19, 0x7ff00000, RZ, 0xc0, !PT ;  /* 0x7ff0000013278812 */ /* 0x000fe400078ec0ff */
[----:B------:R-:W-:-:S03]  /*50f0*/  @!P2 SEL R29, R0, 0x63400000, !P3 ;  /* 0x63400000001da807 */ /* 0x000fc60005800000 */
[----:B------:R-:W-:Y:S01]  /*5100*/  VIADD R42, R39, 0xffffffff ;  /* 0xffffffff272a7836 */ /* 0x000fe20000000000 */
[----:B------:R-:W-:-:S04]  /*5110*/  @!P2 LOP3.LUT R29, R29, 0x80000000, R23, 0xf8, !PT ;  /* 0x800000001d1da812 */ /* 0x000fc800078ef817 */
[----:B------:R-:W-:Y:S01]  /*5120*/  @!P2 LOP3.LUT R29, R29, 0x100000, RZ, 0xfc, !PT ;  /* 0x001000001d1da812 */ /* 0x000fe200078efcff */
[----:B0-----:R-:W-:-:S08]  /*5130*/  DFMA R26, R24, -R18, 1 ;  /* 0x3ff00000181a742b */ /* 0x001fd00000000812 */
[----:B------:R-:W-:-:S08]  /*5140*/  DFMA R26, R26, R26, R26 ;  /* 0x0000001a1a1a722b */ /* 0x000fd0000000001a */
[----:B------:R-:W-:Y:S01]  /*5150*/  DFMA R26, R24, R26, R24 ;  /* 0x0000001a181a722b */ /* 0x000fe20000000018 */
[----:B------:R-:W-:Y:S01]  /*5160*/  SEL R25, R0, 0x63400000, !P1 ;  /* 0x6340000000197807 */ /* 0x000fe20004800000 */
[----:B------:R-:W-:-:S03]  /*5170*/  IMAD.MOV.U32 R24, RZ, RZ, R22 ;  /* 0x000000ffff187224 */ /* 0x000fc600078e0016 */
[----:B------:R-:W-:-:S03]  /*5180*/  LOP3.LUT R25, R25, 0x800fffff, R23, 0xf8, !PT ;  /* 0x800fffff19197812 */ /* 0x000fc600078ef817 */
[----:B------:R-:W-:-:S03]  /*5190*/  DFMA R30, R26, -R18, 1 ;  /* 0x3ff000001a1e742b */ /* 0x000fc60000000812 */
[----:B------:R-:W-:-:S05]  /*51a0*/  @!P2 DFMA R24, R24, 2, -R28 ;  /* 0x400000001818a82b */ /* 0x000fca000000081c */
[----:B------:R-:W-:-:S05]  /*51b0*/  DFMA R30, R26, R30, R26 ;  /* 0x0000001e1a1e722b */ /* 0x000fca000000001a */
[----:B------:R-:W-:-:S03]  /*51c0*/  @!P2 LOP3.LUT R41, R25, 0x7ff00000, RZ, 0xc0, !PT ;  /* 0x7ff000001929a812 */ /* 0x000fc600078ec0ff */
[----:B------:R-:W-:Y:S01]  /*51d0*/  DMUL R26, R30, R24 ;  /* 0x000000181e1a7228 */ /* 0x000fe20000000000 */
[----:B------:R-:W-:-:S04]  /*51e0*/  IADD3 R28, PT, PT, R41, -0x1, RZ ;  /* 0xffffffff291c7810 */ /* 0x000fc80007ffe0ff */
[----:B------:R-:W-:-:S03]  /*51f0*/  ISETP.GT.U32.AND P0, PT, R28, 0x7feffffe, PT ;  /* 0x7feffffe1c00780c */ /* 0x000fc60003f04070 */
[----:B------:R-:W-:Y:S01]  /*5200*/  DFMA R28, R26, -R18, R24 ;  /* 0x800000121a1c722b */ /* 0x000fe20000000018 */
[----:B------:R-:W-:-:S07]  /*5210*/  ISETP.GT.U32.OR P0, PT, R42, 0x7feffffe, P0 ;  /* 0x7feffffe2a00780c */ /* 0x000fce0000704470 */
[----:B------:R-:W-:-:S06]  /*5220*/  DFMA R28, R30, R28, R26 ;  /* 0x0000001c1e1c722b */ /* 0x000fcc000000001a */
[----:B------:R-:W-:Y:S05]  /*5230*/  @P0 BRA `(.L_x_198) ;  /* 0x00000000006c0947 */ /* 0x000fea0003800000 */
[----:B------:R-:W-:-:S04]  /*5240*/  LOP3.LUT R23, R21, 0x7ff00000, RZ, 0xc0, !PT ;  /* 0x7ff0000015177812 */ /* 0x000fc800078ec0ff */
[CC--:B------:R-:W-:Y:S02]  /*5250*/  VIADDMNMX R22, R2.reuse, -R23.reuse, 0xb9600000, !PT ;  /* 0xb960000002167446 */ /* 0x0c0fe40007800917 */
[----:B------:R-:W-:Y:S02]  /*5260*/  ISETP.GE.U32.AND P0, PT, R2, R23, PT ;  /* 0x000000170200720c */ /* 0x000fe40003f06070 */
[----:B------:R-:W-:Y:S02]  /*5270*/  VIMNMX R22, PT, PT, R22, 0x46a00000, PT ;  /* 0x46a0000016167848 */ /* 0x000fe40003fe0100 */
[----:B------:R-:W-:-:S04]  /*5280*/  SEL R23, R0, 0x63400000, !P0 ;  /* 0x6340000000177807 */ /* 0x000fc80004000000 */
[----:B------:R-:W-:Y:S02]  /*5290*/  IADD3 R0, PT, PT, -R23, R22, RZ ;  /* 0x0000001617007210 */ /* 0x000fe40007ffe1ff */
[----:B------:R-:W-:-:S03]  /*52a0*/  MOV R22, RZ ;  /* 0x000000ff00167202 */ /* 0x000fc60000000f00 */
[----:B------:R-:W-:-:S06]  /*52b0*/  VIADD R23, R0, 0x7fe00000 ;  /* 0x7fe0000000177836 */ /* 0x000fcc0000000000 */
[----:B------:R-:W-:-:S10]  /*52c0*/  DMUL R26, R28, R22 ;  /* 0x000000161c1a7228 */ /* 0x000fd40000000000 */
[----:B------:R-:W-:-:S13]  /*52d0*/  FSETP.GTU.AND P0, PT, |R27|, 1.469367938527859385e-39, PT ;  /* 0x001000001b00780b */ /* 0x000fda0003f0c200 */
[----:B------:R-:W-:Y:S05]  /*52e0*/  @P0 BRA `(.L_x_199) ;  /* 0x0000000000940947 */ /* 0x000fea0003800000 */
[----:B------:R-:W-:Y:S01]  /*52f0*/  DFMA R18, R28, -R18, R24 ;  /* 0x800000121c12722b */ /* 0x000fe20000000018 */
[----:B------:R-:W-:-:S09]  /*5300*/  IMAD.MOV.U32 R22, RZ, RZ, RZ ;  /* 0x000000ffff167224 */ /* 0x000fd200078e00ff */
[C---:B------:R-:W-:Y:S02]  /*5310*/  FSETP.NEU.AND P0, PT, R19.reuse, RZ, PT ;  /* 0x000000ff1300720b */ /* 0x040fe40003f0d000 */
[----:B------:R-:W-:-:S04]  /*5320*/  LOP3.LUT R21, R19, 0x80000000, R21, 0x48, !PT ;  /* 0x8000000013157812 */ /* 0x000fc800078e4815 */
[----:B------:R-:W-:-:S07]  /*5330*/  LOP3.LUT R23, R21, R23, RZ, 0xfc, !PT ;  /* 0x0000001715177212 */ /* 0x000fce00078efcff */
[----:B------:R-:W-:Y:S05]  /*5340*/  @!P0 BRA `(.L_x_199) ;  /* 0x00000000007c8947 */ /* 0x000fea0003800000 */
[----:B------:R-:W-:Y:S01]  /*5350*/  IADD3 R19, PT, PT, -R0, RZ, RZ ;  /* 0x000000ff00137210 */ /* 0x000fe20007ffe1ff */
[----:B------:R-:W-:Y:S01]  /*5360*/  IMAD.MOV.U32 R18, RZ, RZ, RZ ;  /* 0x000000ffff127224 */ /* 0x000fe200078e00ff */
[----:B------:R-:W-:-:S05]  /*5370*/  DMUL.RP R22, R28, R22 ;  /* 0x000000161c167228 */ /* 0x000fca0000008000 */
[----:B------:R-:W-:-:S05]  /*5380*/  DFMA R18, R26, -R18, R28 ;  /* 0x800000121a12722b */ /* 0x000fca000000001c */
[----:B------:R-:W-:Y:S02]  /*5390*/  LOP3.LUT R21, R23, R21, RZ, 0x3c, !PT ;  /* 0x0000001517157212 */ /* 0x000fe400078e3cff */
[----:B------:R-:W-:-:S04]  /*53a0*/  IADD3 R18, PT, PT, -R0, -0x43300000, RZ ;  /* 0xbcd0000000127810 */ /* 0x000fc80007ffe1ff */
[----:B------:R-:W-:-:S04]  /*53b0*/  FSETP.NEU.AND P0, PT, |R19|, R18, PT ;  /* 0x000000121300720b */ /* 0x000fc80003f0d200 */
[----:B------:R-:W-:Y:S02]  /*53c0*/  FSEL R26, R22, R26, !P0 ;  /* 0x0000001a161a7208 */ /* 0x000fe40004000000 */
[----:B------:R-:W-:Y:S01]  /*53d0*/  FSEL R27, R21, R27, !P0 ;  /* 0x0000001b151b7208 */ /* 0x000fe20004000000 */
[----:B------:R-:W-:Y:S06]  /*53e0*/  BRA `(.L_x_199) ;  /* 0x0000000000547947 */ /* 0x000fec0003800000 */
.L_x_198:
[----:B------:R-:W-:-:S14]  /*53f0*/  DSETP.NAN.AND P0, PT, R22, R22, PT ;  /* 0x000000161600722a */ /* 0x000fdc0003f08000 */
[----:B------:R-:W-:Y:S05]  /*5400*/  @P0 BRA `(.L_x_200) ;  /* 0x0000000000440947 */ /* 0x000fea0003800000 */
[----:B------:R-:W-:-:S14]  /*5410*/  DSETP.NAN.AND P0, PT, R20, R20, PT ;  /* 0x000000141400722a */ /* 0x000fdc0003f08000 */
[----:B------:R-:W-:Y:S05]  /*5420*/  @P0 BRA `(.L_x_201) ;  /* 0x0000000000300947 */ /* 0x000fea0003800000 */
[----:B------:R-:W-:Y:S01]  /*5430*/  ISETP.NE.AND P0, PT, R41, R39, PT ;  /* 0x000000272900720c */ /* 0x000fe20003f05270 */
[----:B------:R-:W-:Y:S01]  /*5440*/  IMAD.MOV.U32 R27, RZ, RZ, -0x80000 ;  /* 0xfff80000ff1b7424 */ /* 0x000fe200078e00ff */
[----:B------:R-:W-:-:S11]  /*5450*/  MOV R26, 0x0 ;  /* 0x00000000001a7802 */ /* 0x000fd60000000f00 */
[----:B------:R-:W-:Y:S05]  /*5460*/  @!P0 BRA `(.L_x_199) ;  /* 0x0000000000348947 */ /* 0x000fea0003800000 */
[----:B------:R-:W-:Y:S02]  /*5470*/  ISETP.NE.AND P0, PT, R41, 0x7ff00000, PT ;  /* 0x7ff000002900780c */ /* 0x000fe40003f05270 */
[----:B------:R-:W-:Y:S02]  /*5480*/  LOP3.LUT R27, R23, 0x80000000, R21, 0x48, !PT ;  /* 0x80000000171b7812 */ /* 0x000fe400078e4815 */
[----:B------:R-:W-:-:S13]  /*5490*/  ISETP.EQ.OR P0, PT, R39, RZ, !P0 ;  /* 0x000000ff2700720c */ /* 0x000fda0004702670 */
[----:B------:R-:W-:Y:S02]  /*54a0*/  @P0 LOP3.LUT R0, R27, 0x7ff00000, RZ, 0xfc, !PT ;  /* 0x7ff000001b000812 */ /* 0x000fe400078efcff */
[----:B------:R-:W-:Y:S01]  /*54b0*/  @!P0 MOV R26, RZ ;  /* 0x000000ff001a8202 */ /* 0x000fe20000000f00 */
[----:B------:R-:W-:Y:S01]  /*54c0*/  @P0 IMAD.MOV.U32 R26, RZ, RZ, RZ ;  /* 0x000000ffff1a0224 */ /* 0x000fe200078e00ff */
[----:B------:R-:W-:Y:S01]  /*54d0*/  @P0 MOV R27, R0 ;  /* 0x00000000001b0202 */ /* 0x000fe20000000f00 */
[----:B------:R-:W-:Y:S06]  /*54e0*/  BRA `(.L_x_199) ;  /* 0x0000000000147947 */ /* 0x000fec0003800000 */
.L_x_201:
[----:B------:R-:W-:Y:S01]  /*54f0*/  LOP3.LUT R27, R21, 0x80000, RZ, 0xfc, !PT ;  /* 0x00080000151b7812 */ /* 0x000fe200078efcff */
[----:B------:R-:W-:Y:S01]  /*5500*/  IMAD.MOV.U32 R26, RZ, RZ, R20 ;  /* 0x000000ffff1a7224 */ /* 0x000fe200078e0014 */
[----:B------:R-:W-:Y:S06]  /*5510*/  BRA `(.L_x_199) ;  /* 0x0000000000087947 */ /* 0x000fec0003800000 */
.L_x_200:
[----:B------:R-:W-:Y:S02]  /*5520*/  LOP3.LUT R27, R23, 0x80000, RZ, 0xfc, !PT ;  /* 0x00080000171b7812 */ /* 0x000fe400078efcff */
[----:B------:R-:W-:-:S07]  /*5530*/  MOV R26, R22 ;  /* 0x00000016001a7202 */ /* 0x000fce0000000f00 */
.L_x_199:
[----:B------:R-:W-:Y:S05]  /*5540*/  BSYNC.RECONVERGENT B5 ;  /* 0x0000000000057941 */ /* 0x000fea0003800200 */
.L_x_197:
[----:B------:R-:W-:Y:S01]  /*5550*/  IMAD.MOV.U32 R41, RZ, RZ, 0x0 ;  /* 0x00000000ff297424 */ /* 0x000fe200078e00ff */
[----:B------:R-:W-:Y:S01]  /*5560*/  MOV R19, R27 ;  /* 0x0000001b00137202 */ /* 0x000fe20000000f00 */
[----:B------:R-:W-:Y:S02]  /*5570*/  IMAD.MOV.U32 R18, RZ, RZ, R26 ;  /* 0x000000ffff127224 */ /* 0x000fe400078e001a */
[----:B------:R-:W-:Y:S05]  /*5580*/  RET.REL.NODEC R40 `(_Z18tile_render_kernelPfS_S_S_iffffiiiiS_ii) ;  /* 0xffffffa8289c7950 */ /* 0x000fea0003c3ffff */
        .weak           $__internal_3_$__cuda_sm20_rcp_rn_f32_slowpath
        .type           $__internal_3_$__cuda_sm20_rcp_rn_f32_slowpath,@function
        .size           $__internal_3_$__cuda_sm20_rcp_rn_f32_slowpath,($__internal_4_$__cuda_sm20_sqrt_rn_f32_slowpath - $__internal_3_$__cuda_sm20_rcp_rn_f32_slowpath)
$__internal_3_$__cuda_sm20_rcp_rn_f32_slowpath:
[----:B------:R-:W-:Y:S01]  /*5590*/  SHF.L.U32 R0, R7, 0x1, RZ ;  /* 0x0000000107007819 */ /* 0x000fe200000006ff */
[----:B------:R-:W-:Y:S03]  /*55a0*/  BSSY.RECONVERGENT B2, `(.L_x_202) ;  /* 0x0000030000027945 */ /* 0x000fe60003800200 */
[----:B------:R-:W-:-:S04]  /*55b0*/  SHF.R.U32.HI R19, RZ, 0x18, R0 ;  /* 0x00000018ff137819 */ /* 0x000fc80000011600 */
[----:B------:R-:W-:-:S13]  /*55c0*/  ISETP.NE.U32.AND P0, PT, R19, RZ, PT ;  /* 0x000000ff1300720c */ /* 0x000fda0003f05070 */
[----:B------:R-:W-:Y:S05]  /*55d0*/  @P0 BRA `(.L_x_203) ;  /* 0x0000000000280947 */ /* 0x000fea0003800000 */
[----:B------:R-:W-:-:S05]  /*55e0*/  IMAD.SHL.U32 R0, R7, 0x2, RZ ;  /* 0x0000000207007824 */ /* 0x000fca00078e00ff */
[----:B------:R-:W-:-:S13]  /*55f0*/  ISETP.NE.AND P0, PT, R0, RZ, PT ;  /* 0x000000ff0000720c */ /* 0x000fda0003f05270 */
[----:B------:R-:W-:Y:S01]  /*5600*/  @P0 FFMA R16, R7, 1.84467440737095516160e+19, RZ ;  /* 0x5f80000007100823 */ /* 0x000fe200000000ff */
[----:B------:R-:W-:Y:S08]  /*5610*/  @!P0 MUFU.RCP R3, R7 ;  /* 0x0000000700038308 */ /* 0x000ff00000001000 */
[----:B------:R-:W0:Y:S02]  /*5620*/  @P0 MUFU.RCP R17, R16 ;  /* 0x0000001000110308 */ /* 0x000e240000001000 */
[----:B0-----:R-:W-:-:S04]  /*5630*/  @P0 FFMA R0, R16, R17, -1 ;  /* 0xbf80000010000423 */ /* 0x001fc80000000011 */
[----:B------:R-:W-:-:S04]  /*5640*/  @P0 FADD.FTZ R0, -R0, -RZ ;  /* 0x800000ff00000221 */ /* 0x000fc80000010100 */
[----:B------:R-:W-:-:S04]  /*5650*/  @P0 FFMA R0, R17, R0, R17 ;  /* 0x0000000011000223 */ /* 0x000fc80000000011 */
[----:B------:R-:W-:Y:S01]  /*5660*/  @P0 FFMA R3, R0, 1.84467440737095516160e+19, RZ ;  /* 0x5f80000000030823 */ /* 0x000fe200000000ff */
[----:B------:R-:W-:Y:S06]  /*5670*/  BRA `(.L_x_204) ;  /* 0x0000000000887947 */ /* 0x000fec0003800000 */
.L_x_203:
[----:B------:R-:W-:-:S04]  /*5680*/  IADD3 R21, PT, PT, R19, -0xfd, RZ ;  /* 0xffffff0313157810 */ /* 0x000fc80007ffe0ff */
[----:B------:R-:W-:-:S13]  /*5690*/  ISETP.GT.U32.AND P0, PT, R21, 0x1, PT ;  /* 0x000000011500780c */ /* 0x000fda0003f04070 */
[----:B------:R-:W-:Y:S05]  /*56a0*/  @P0 BRA `(.L_x_205) ;  /* 0x0000000000780947 */ /* 0x000fea0003800000 */
[----:B------:R-:W-:Y:S01]  /*56b0*/  LOP3.LUT R0, R7, 0x7fffff, RZ, 0xc0, !PT ;  /* 0x007fffff07007812 */ /* 0x000fe200078ec0ff */
[----:B------:R-:W-:-:S03]  /*56c0*/  IMAD.MOV.U32 R18, RZ, RZ, 0x3 ;  /* 0x00000003ff127424 */ /* 0x000fc600078e00ff */
[----:B------:R-:W-:Y:S02]  /*56d0*/  LOP3.LUT R0, R0, 0x3f800000, RZ, 0xfc, !PT ;  /* 0x3f80000000007812 */ /* 0x000fe400078efcff */
[----:B------:R-:W-:Y:S02]  /*56e0*/  SHF.L.U32 R18, R18, R21, RZ ;  /* 0x0000001512127219 */ /* 0x000fe400000006ff */
[----:B------:R-:W0:Y:S02]  /*56f0*/  MUFU.RCP R3, R0 ;  /* 0x0000000000037308 */ /* 0x000e240000001000 */
[----:B0-----:R-:W-:-:S04]  /*5700*/  FFMA R16, R0, R3, -1 ;  /* 0xbf80000000107423 */ /* 0x001fc80000000003 */
[----:B------:R-:W-:-:S04]  /*5710*/  FADD.FTZ R16, -R16, -RZ ;  /* 0x800000ff10107221 */ /* 0x000fc80000010100 */
[CCC-:B------:R-:W-:Y:S01]  /*5720*/  FFMA.RM R17, R3.reuse, R16.reuse, R3.reuse ;  /* 0x0000001003117223 */ /* 0x1c0fe20000004003 */
[----:B------:R-:W-:-:S04]  /*5730*/  FFMA.RP R16, R3, R16, R3 ;  /* 0x0000001003107223 */ /* 0x000fc80000008003 */
[C---:B------:R-:W-:Y:S02]  /*5740*/  LOP3.LUT R3, R17.reuse, 0x7fffff, RZ, 0xc0, !PT ;  /* 0x007fffff11037812 */ /* 0x040fe400078ec0ff */
[----:B------:R-:W-:Y:S02]  /*5750*/  FSETP.NEU.FTZ.AND P0, PT, R17, R16, PT ;  /* 0x000000101100720b */ /* 0x000fe40003f1d000 */
[----:B------:R-:W-:Y:S02]  /*5760*/  LOP3.LUT R3, R3, 0x800000, RZ, 0xfc, !PT ;  /* 0x0080000003037812 */ /* 0x000fe400078efcff */
[----:B------:R-:W-:Y:S02]  /*5770*/  SEL R16, RZ, 0xffffffff, !P0 ;  /* 0xffffffffff107807 */ /* 0x000fe40004000000 */
[----:B------:R-:W-:Y:S02]  /*5780*/  LOP3.LUT R18, R18, R3, RZ, 0xc0, !PT ;  /* 0x0000000312127212 */ /* 0x000fe400078ec0ff */
[----:B------:R-:W-:-:S02]  /*5790*/  IADD3 R16, PT, PT, -R16, RZ, RZ ;  /* 0x000000ff10107210 */ /* 0x000fc40007ffe1ff */
[-C--:B------:R-:W-:Y:S02]  /*57a0*/  SHF.R.U32.HI R18, RZ, R21.reuse, R18 ;  /* 0x00000015ff127219 */ /* 0x080fe40000011612 */
[----:B------:R-:W-:Y:S02]  /*57b0*/  LOP3.LUT P1, RZ, R16, R21, R3, 0xf8, !PT ;  /* 0x0000001510ff7212 */ /* 0x000fe4000782f803 */
[C---:B------:R-:W-:Y:S02]  /*57c0*/  LOP3.LUT P0, RZ, R18.reuse, 0x1, RZ, 0xc0, !PT ;  /* 0x0000000112ff7812 */ /* 0x040fe4000780c0ff */
[----:B------:R-:W-:-:S04]  /*57d0*/  LOP3.LUT P2, RZ, R18, 0x2, RZ, 0xc0, !PT ;  /* 0x0000000212ff7812 */ /* 0x000fc8000784c0ff */
[----:B------:R-:W-:Y:S02]  /*57e0*/  PLOP3.LUT P0, PT, P0, P1, P2, 0xe0, 0x0 ;  /* 0x000000000000781c */ /* 0x000fe40000703c20 */
[----:B------:R-:W-:Y:S02]  /*57f0*/  LOP3.LUT P1, RZ, R7, 0x7fffff, RZ, 0xc0, !PT ;  /* 0x007fffff07ff7812 */ /* 0x000fe4000782c0ff */
[----:B------:R-:W-:-:S05]  /*5800*/  SEL R0, RZ, 0x1, !P0 ;  /* 0x00000001ff007807 */ /* 0x000fca0004000000 */
[----:B------:R-:W-:-:S05]  /*5810*/  IMAD.MOV R0, RZ, RZ, -R0 ;  /* 0x000000ffff007224 */ /* 0x000fca00078e0a00 */
[----:B------:R-:W-:Y:S02]  /*5820*/  ISETP.GE.AND P0, PT, R0, RZ, PT ;  /* 0x000000ff0000720c */ /* 0x000fe40003f06270 */
[----:B------:R-:W-:-:S04]  /*5830*/  IADD3 R0, PT, PT, R19, -0xfc, RZ ;  /* 0xffffff0413007810 */ /* 0x000fc80007ffe0ff */
[----:B------:R-:W-:-:S07]  /*5840*/  SHF.R.U32.HI R0, RZ, R0, R3 ;  /* 0x00000000ff007219 */ /* 0x000fce0000011603 */
[----:B------:R-:W-:-:S05]  /*5850*/  @!P0 VIADD R0, R0, 0x1 ;  /* 0x0000000100008836 */ /* 0x000fca0000000000 */
[----:B------:R-:W-:-:S04]  /*5860*/  @!P1 SHF.L.U32 R0, R0, 0x1, RZ ;  /* 0x0000000100009819 */ /* 0x000fc800000006ff */
[----:B------:R-:W-:Y:S01]  /*5870*/  LOP3.LUT R3, R0, 0x80000000, R7, 0xf8, !PT ;  /* 0x8000000000037812 */ /* 0x000fe200078ef807 */
[----:B------:R-:W-:Y:S06]  /*5880*/  BRA `(.L_x_204) ;  /* 0x0000000000047947 */ /* 0x000fec0003800000 */
.L_x_205:
[----:B------:R0:W1:Y:S02]  /*5890*/  MUFU.RCP R3, R7 ;  /* 0x0000000700037308 */ /* 0x0000640000001000 */
.L_x_204:
[----:B------:R-:W-:Y:S05]  /*58a0*/  BSYNC.RECONVERGENT B2 ;  /* 0x0000000000027941 */ /* 0x000fea0003800200 */
.L_x_202:
[----:B-1----:R-:W-:Y:S02]  /*58b0*/  IMAD.MOV.U32 R0, RZ, RZ, R3 ;  /* 0x000000ffff007224 */ /* 0x002fe400078e0003 */
[----:B------:R-:W-:-:S04]  /*58c0*/  HFMA2 R3, -RZ, RZ, 0, 0 ;  /* 0x00000000ff037431 */ /* 0x000fc800000001ff */
[----:B0-----:R-:W-:Y:S05]  /*58d0*/  RET.REL.NODEC R2 `(_Z18tile_render_kernelPfS_S_S_iffffiiiiS_ii) ;  /* 0xffffffa402c87950 */ /* 0x001fea0003c3ffff */
        .weak           $__internal_4_$__cuda_sm20_sqrt_rn_f32_slowpath
        .type           $__internal_4_$__cuda_sm20_sqrt_rn_f32_slowpath,@function
        .size           $__internal_4_$__cuda_sm20_sqrt_rn_f32_slowpath,($__internal_5_$__cuda_sm3x_div_rn_noftz_f32_slowpath - $__internal_4_$__cuda_sm20_sqrt_rn_f32_slowpath)
$__internal_4_$__cuda_sm20_sqrt_rn_f32_slowpath:
        /* <DEDUP_REMOVED lines=10> */
[----:B------:R-:W-:-:S04]  /*5980*/  @P0 FFMA R3, R0, 1.84467440737095516160e+19, RZ ;  /* 0x5f80000000030823 */ /* 0x000fc800000000ff */
[----:B------:R-:W0:Y:S02]  /*5990*/  @P0 MUFU.RSQ R2, R3 ;  /* 0x0000000300020308 */ /* 0x000e240000001400 */
[----:B0-----:R-:W-:Y:S01]  /*59a0*/  @P0 FMUL.FTZ R20, R3, R2 ;  /* 0x0000000203140220 */ /* 0x001fe20000410000 */
[----:B------:R-:W-:Y:S01]  /*59b0*/  @P0 FMUL.FTZ R21, R2, 0.5 ;  /* 0x3f00000002150820 */ /* 0x000fe20000410000 */
[----:B------:R-:W-:Y:S02]  /*59c0*/  @!P0 IMAD.MOV.U32 R2, RZ, RZ, R0 ;  /* 0x000000ffff028224 */ /* 0x000fe400078e0000 */
[----:B------:R-:W-:-:S04]  /*59d0*/  @P0 FADD.FTZ R19, -R20, -RZ ;  /* 0x800000ff14130221 */ /* 0x000fc80000010100 */
[----:B------:R-:W-:-:S04]  /*59e0*/  @P0 FFMA R19, R20, R19, R3 ;  /* 0x0000001314130223 */ /* 0x000fc80000000003 */
[----:B------:R-:W-:-:S04]  /*59f0*/  @P0 FFMA R19, R19, R21, R20 ;  /* 0x0000001513130223 */ /* 0x000fc80000000014 */
[----:B------:R-:W-:-:S07]  /*5a00*/  @P0 FMUL.FTZ R2, R19, 2.3283064365386962891e-10 ;  /* 0x2f80000013020820 */ /* 0x000fce0000410000 */
.L_x_206:
[----:B------:R-:W-:Y:S01]  /*5a10*/  HFMA2 R3, -RZ, RZ, 0, 0 ;  /* 0x00000000ff037431 */ /* 0x000fe200000001ff */
[----:B------:R-:W-:Y:S01]  /*5a20*/  MOV R0, R2 ;  /* 0x0000000200007202 */ /* 0x000fe20000000f00 */
[----:B------:R-:W-:-:S04]  /*5a30*/  IMAD.MOV.U32 R2, RZ, RZ, R22 ;  /* 0x000000ffff027224 */ /* 0x000fc800078e0016 */
[----:B------:R-:W-:Y:S05]  /*5a40*/  RET.REL.NODEC R2 `(_Z18tile_render_kernelPfS_S_S_iffffiiiiS_ii) ;  /* 0xffffffa4026c7950 */ /* 0x000fea0003c3ffff */
        .weak           $__internal_5_$__cuda_sm3x_div_rn_noftz_f32_slowpath
        .type           $__internal_5_$__cuda_sm3x_div_rn_noftz_f32_slowpath,@function
        .size           $__internal_5_$__cuda_sm3x_div_rn_noftz_f32_slowpath,(.L_x_224 - $__internal_5_$__cuda_sm3x_div_rn_noftz_f32_slowpath)
$__internal_5_$__cuda_sm3x_div_rn_noftz_f32_slowpath:
[----:B------:R-:W-:Y:S01]  /*5a50*/  SHF.R.U32.HI R21, RZ, 0x17, R3 ;  /* 0x00000017ff157819 */ /* 0x000fe20000011603 */
[----:B------:R-:W-:Y:S01]  /*5a60*/  BSSY.RECONVERGENT B3, `(.L_x_207) ;  /* 0x0000062000037945 */ /* 0x000fe20003800200 */
[----:B------:R-:W-:Y:S02]  /*5a70*/  SHF.R.U32.HI R20, RZ, 0x17, R0 ;  /* 0x00000017ff147819 */ /* 0x000fe40000011600 */
[----:B------:R-:W-:Y:S02]  /*5a80*/  LOP3.LUT R21, R21, 0xff, RZ, 0xc0, !PT ;  /* 0x000000ff15157812 */ /* 0x000fe400078ec0ff */
[----:B------:R-:W-:-:S03]  /*5a90*/  LOP3.LUT R24, R20, 0xff, RZ, 0xc0, !PT ;  /* 0x000000ff14187812 */ /* 0x000fc600078ec0ff */
[----:B------:R-:W-:Y:S01]  /*5aa0*/  VIADD R23, R21, 0xffffffff ;  /* 0xffffffff15177836 */ /* 0x000fe20000000000 */
[----:B------:R-:W-:-:S04]  /*5ab0*/  IADD3 R22, PT, PT, R24, -0x1, RZ ;  /* 0xffffffff18167810 */ /* 0x000fc80007ffe0ff */
[----:B------:R-:W-:-:S04]  /*5ac0*/  ISETP.GT.U32.AND P0, PT, R23, 0xfd, PT ;  /* 0x000000fd1700780c */ /* 0x000fc80003f04070 */
[----:B------:R-:W-:-:S13]  /*5ad0*/  ISETP.GT.U32.OR P0, PT, R22, 0xfd, P0 ;  /* 0x000000fd1600780c */ /* 0x000fda0000704470 */
[----:B------:R-:W-:Y:S01]  /*5ae0*/  @!P0 IMAD.MOV.U32 R20, RZ, RZ, RZ ;  /* 0x000000ffff148224 */ /* 0x000fe200078e00ff */
        /* <DEDUP_REMOVED lines=19> */
[----:B------:R-:W-:Y:S01]  /*5c20*/  @P0 MOV R20, RZ ;  /* 0x000000ff00140202 */ /* 0x000fe20000000f00 */
[----:B------:R-:W-:Y:S02]  /*5c30*/  @!P0 IMAD.MOV.U32 R20, RZ, RZ, -0x40 ;  /* 0xffffffc0ff148424 */ /* 0x000fe400078e00ff */
[----:B------:R-:W-:Y:S01]  /*5c40*/  @!P0 FFMA R0, R0, 1.84467440737095516160e+19, RZ ;  /* 0x5f80000000008823 */ /* 0x000fe200000000ff */
[----:B------:R-:W-:Y:S02]  /*5c50*/  @!P1 FFMA R3, R3, 1.84467440737095516160e+19, RZ ;  /* 0x5f80000003039823 */ /* 0x000fe400000000ff */
[----:B------:R-:W-:-:S07]  /*5c60*/  @!P1 IADD3 R20, PT, PT, R20, 0x40, RZ ;  /* 0x0000004014149810 */ /* 0x000fce0007ffe0ff */
.L_x_208:
[----:B------:R-:W-:Y:S01]  /*5c70*/  LEA R22, R21, 0xc0800000, 0x17 ;  /* 0xc080000015167811 */ /* 0x000fe200078eb8ff */
[----:B------:R-:W-:Y:S04]  /*5c80*/  BSSY.RECONVERGENT B4, `(.L_x_213) ;  /* 0x0000036000047945 */ /* 0x000fe80003800200 */
[----:B------:R-:W-:Y:S01]  /*5c90*/  IMAD.IADD R23, R3, 0x1, -R22 ;  /* 0x0000000103177824 */ /* 0x000fe200078e0a16 */
[----:B------:R-:W-:-:S03]  /*5ca0*/  IADD3 R22, PT, PT, R24, -0x7f, RZ ;  /* 0xffffff8118167810 */ /* 0x000fc60007ffe0ff */
[----:B------:R0:W1:Y:S01]  /*5cb0*/  MUFU.RCP R3, R23 ;  /* 0x0000001700037308 */ /* 0x0000620000001000 */
[----:B------:R-:W-:Y:S01]  /*5cc0*/  FADD.FTZ R27, -R23, -RZ ;  /* 0x800000ff171b7221 */ /* 0x000fe20000010100 */
[C---:B------:R-:W-:Y:S01]  /*5cd0*/  IMAD R0, R22.reuse, -0x800000, R0 ;  /* 0xff80000016007824 */ /* 0x040fe200078e0200 */
[----:B0-----:R-:W-:-:S05]  /*5ce0*/  IADD3 R23, PT, PT, R22, 0x7f, -R21 ;  /* 0x0000007f16177810 */ /* 0x001fca0007ffe815 */
[----:B------:R-:W-:Y:S02]  /*5cf0*/  IMAD.IADD R23, R23, 0x1, R20 ;  /* 0x0000000117177824 */ /* 0x000fe400078e0214 */
[----:B-1----:R-:W-:-:S04]  /*5d00*/  FFMA R24, R3, R27, 1 ;  /* 0x3f80000003187423 */ /* 0x002fc8000000001b */
[----:B------:R-:W-:-:S04]  /*5d10*/  FFMA R3, R3, R24, R3 ;  /* 0x0000001803037223 */ /* 0x000fc80000000003 */
[----:B------:R-:W-:-:S04]  /*5d20*/  FFMA R24, R0, R3, RZ ;  /* 0x0000000300187223 */ /* 0x000fc800000000ff */
[----:B------:R-:W-:-:S04]  /*5d30*/  FFMA R26, R27, R24, R0 ;  /* 0x000000181b1a7223 */ /* 0x000fc80000000000 */
[----:B------:R-:W-:-:S04]  /*5d40*/  FFMA R26, R3, R26, R24 ;  /* 0x0000001a031a7223 */ /* 0x000fc80000000018 */
[----:B------:R-:W-:-:S04]  /*5d50*/  FFMA R27, R27, R26, R0 ;  /* 0x0000001a1b1b7223 */ /* 0x000fc80000000000 */
[----:B------:R-:W-:-:S05]  /*5d60*/  FFMA R0, R3, R27, R26 ;  /* 0x0000001b03007223 */ /* 0x000fca000000001a */
[----:B------:R-:W-:-:S04]  /*5d70*/  SHF.R.U32.HI R21, RZ, 0x17, R0 ;  /* 0x00000017ff157819 */ /* 0x000fc80000011600 */
[----:B------:R-:W-:-:S04]  /*5d80*/  LOP3.LUT R21, R21, 0xff, RZ, 0xc0, !PT ;  /* 0x000000ff15157812 */ /* 0x000fc800078ec0ff */
[----:B------:R-:W-:-:S05]  /*5d90*/  IADD3 R24, PT, PT, R21, R23, RZ ;  /* 0x0000001715187210 */ /* 0x000fca0007ffe0ff */
[----:B------:R-:W-:-:S05]  /*5da0*/  VIADD R20, R24, 0xffffffff ;  /* 0xffffffff18147836 */ /* 0x000fca0000000000 */
        /* <DEDUP_REMOVED lines=9> */
[CC--:B------:R-:W-:Y:S01]  /*5e40*/  FFMA.RZ R20, R3.reuse, R27.reuse, R26 ;  /* 0x0000001b03147223 */ /* 0x0c0fe2000000c01a */
[C---:B------:R-:W-:Y:S01]  /*5e50*/  IADD3 R22, PT, PT, R24.reuse, 0x20, RZ ;  /* 0x0000002018167810 */ /* 0x040fe20007ffe0ff */
[----:B------:R-:W-:Y:S01]  /*5e60*/  IMAD.MOV R23, RZ, RZ, -R24 ;  /* 0x000000ffff177224 */ /* 0x000fe200078e0a18 */
[----:B------:R-:W-:Y:S02]  /*5e70*/  ISETP.NE.AND P2, PT, R24, RZ, PT ;  /* 0x000000ff1800720c */ /* 0x000fe40003f45270 */
[----:B------:R-:W-:Y:S01]  /*5e80*/  LOP3.LUT R21, R20, 0x7fffff, RZ, 0xc0, !PT ;  /* 0x007fffff14157812 */ /* 0x000fe200078ec0ff */
[CCC-:B------:R-:W-:Y:S01]  /*5e90*/  FFMA.RP R20, R3.reuse, R27.reuse, R26.reuse ;  /* 0x0000001b03147223 */ /* 0x1c0fe2000000801a */
[----:B------:R-:W-:Y:S01]  /*5ea0*/  FFMA.RM R3, R3, R27, R26 ;  /* 0x0000001b03037223 */ /* 0x000fe2000000401a */
[----:B------:R-:W-:Y:S02]  /*5eb0*/  ISETP.NE.AND P1, PT, R24, RZ, PT ;  /* 0x000000ff1800720c */ /* 0x000fe40003f25270 */
[----:B------:R-:W-:-:S02]  /*5ec0*/  LOP3.LUT R21, R21, 0x800000, RZ, 0xfc, !PT ;  /* 0x0080000015157812 */ /* 0x000fc400078efcff */
[----:B------:R-:W-:Y:S02]  /*5ed0*/  FSETP.NEU.FTZ.AND P0, PT, R20, R3, PT ;  /* 0x000000031400720b */ /* 0x000fe40003f1d000 */
[----:B------:R-:W-:Y:S02]  /*5ee0*/  SHF.L.U32 R22, R21, R22, RZ ;  /* 0x0000001615167219 */ /* 0x000fe400000006ff */
[----:B------:R-:W-:Y:S02]  /*5ef0*/  SEL R20, R23, RZ, P2 ;  /* 0x000000ff17147207 */ /* 0x000fe40001000000 */
[----:B------:R-:W-:Y:S02]  /*5f00*/  ISETP.NE.AND P1, PT, R22, RZ, P1 ;  /* 0x000000ff1600720c */ /* 0x000fe40000f25270 */
[----:B------:R-:W-:Y:S02]  /*5f10*/  SHF.R.U32.HI R20, RZ, R20, R21 ;  /* 0x00000014ff147219 */ /* 0x000fe40000011615 */
[----:B------:R-:W-:-:S02]  /*5f20*/  PLOP3.LUT P0, PT, P0, P1, PT, 0xf8, 0x8f ;  /* 0x00000000008f781c */ /* 0x000fc40000703f70 */
[----:B------:R-:W-:Y:S02]  /*5f30*/  SHF.R.U32.HI R22, RZ, 0x1, R20 ;  /* 0x00000001ff167819 */ /* 0x000fe40000011614 */
[----:B------:R-:W-:-:S04]  /*5f40*/  SEL R3, RZ, 0x1, !P0 ;  /* 0x00000001ff037807 */ /* 0x000fc80004000000 */
[----:B------:R-:W-:-:S04]  /*5f50*/  LOP3.LUT R3, R3, 0x1, R22, 0xf8, !PT ;  /* 0x0000000103037812 */ /* 0x000fc800078ef816 */
[----:B------:R-:W-:-:S04]  /*5f60*/  LOP3.LUT R3, R3, R20, RZ, 0xc0, !PT ;  /* 0x0000001403037212 */ /* 0x000fc800078ec0ff */
[----:B------:R-:W-:-:S04]  /*5f70*/  IADD3 R3, PT, PT, R22, R3, RZ ;  /* 0x0000000316037210 */ /* 0x000fc80007ffe0ff */
[----:B------:R-:W-:Y:S01]  /*5f80*/  LOP3.LUT R0, R3, R0, RZ, 0xfc, !PT ;  /* 0x0000000003007212 */ /* 0x000fe200078efcff */
[----:B------:R-:W-:Y:S06]  /*5f90*/  BRA `(.L_x_216) ;  /* 0x0000000000107947 */ /* 0x000fec0003800000 */
.L_x_215:
[----:B------:R-:W-:-:S04]  /*5fa0*/  LOP3.LUT R0, R0, 0x80000000, RZ, 0xc0, !PT ;  /* 0x8000000000007812 */ /* 0x000fc800078ec0ff */
[----:B------:R-:W-:Y:S01]  /*5fb0*/  LOP3.LUT R0, R0, 0x7f800000, RZ, 0xfc, !PT ;  /* 0x7f80000000007812 */ /* 0x000fe200078efcff */
[----:B------:R-:W-:Y:S06]  /*5fc0*/  BRA `(.L_x_216) ;  /* 0x0000000000047947 */ /* 0x000fec0003800000 */
.L_x_214:
[----:B------:R-:W-:-:S07]  /*5fd0*/  IMAD R0, R23, 0x800000, R0 ;  /* 0x0080000017007824 */ /* 0x000fce00078e0200 */
.L_x_216:
[----:B------:R-:W-:Y:S05]  /*5fe0*/  BSYNC.RECONVERGENT B4 ;  /* 0x0000000000047941 */ /* 0x000fea0003800200 */
.L_x_213:
[----:B------:R-:W-:Y:S05]  /*5ff0*/  BRA `(.L_x_217) ;  /* 0x0000000000207947 */ /* 0x000fea0003800000 */
.L_x_212:
[----:B------:R-:W-:-:S04]  /*6000*/  LOP3.LUT R0, R3, 0x80000000, R0, 0x48, !PT ;  /* 0x8000000003007812 */ /* 0x000fc800078e4800 */
[----:B------:R-:W-:Y:S01]  /*6010*/  LOP3.LUT R0, R0, 0x7f800000, RZ, 0xfc, !PT ;  /* 0x7f80000000007812 */ /* 0x000fe200078efcff */
[----:B------:R-:W-:Y:S06]  /*6020*/  BRA `(.L_x_217) ;  /* 0x0000000000147947 */ /* 0x000fec0003800000 */
.L_x_211:
[----:B------:R-:W-:Y:S01]  /*6030*/  LOP3.LUT R0, R3, 0x80000000, R0, 0x48, !PT ;  /* 0x8000000003007812 */ /* 0x000fe200078e4800 */
[----:B------:R-:W-:Y:S06]  /*6040*/  BRA `(.L_x_217) ;  /* 0x00000000000c7947 */ /* 0x000fec0003800000 */
.L_x_210:
[----:B------:R-:W0:Y:S01]  /*6050*/  MUFU.RSQ R0, -QNAN ;  /* 0xffc0000000007908 */ /* 0x000e220000001400 */
[----:B------:R-:W-:Y:S05]  /*6060*/  BRA `(.L_x_217) ;  /* 0x0000000000047947 */ /* 0x000fea0003800000 */
.L_x_209:
[----:B------:R-:W-:-:S07]  /*6070*/  FADD.FTZ R0, R0, R3 ;  /* 0x0000000300007221 */ /* 0x000fce0000010000 */
.L_x_217:
[----:B------:R-:W-:Y:S05]  /*6080*/  BSYNC.RECONVERGENT B3 ;  /* 0x0000000000037941 */ /* 0x000fea0003800200 */
.L_x_207:
[----:B------:R-:W-:-:S04]  /*6090*/  HFMA2 R3, -RZ, RZ, 0, 0 ;  /* 0x00000000ff037431 */ /* 0x000fc800000001ff */
[----:B0-----:R-:W-:Y:S05]  /*60a0*/  RET.REL.NODEC R2 `(_Z18tile_render_kernelPfS_S_S_iffffiiiiS_ii) ;  /* 0xffffff9c02d47950 */ /* 0x001fea0003c3ffff */
.L_x_218:
        /* <DEDUP_REMOVED lines=13> */
.L_x_224:


//--------------------- .nv.global.init           --------------------------
	.section	.nv.global.init,"aw",@progbits
.nv.global.init:
	.type		$str$1,@object
	.size		$str$1,($str - $str$1)
$str$1:
        /*0000*/ 	.byte	0x78, 0x2c, 0x79, 0x20, 0x3d, 0x20, 0x25, 0x66, 0x2c, 0x20, 0x25, 0x66, 0x0a, 0x00
	.type		$str,@object
	.size		$str,(.L_0 - $str)
$str:
        /*000e*/ 	.byte	0x4e, 0x20, 0x70, 0x65, 0x72, 0x20, 0x74, 0x68, 0x72, 0x65, 0x61, 0x64, 0x20, 0x3d, 0x20, 0x25
        /*001e*/ 	.byte	0x64, 0x0a, 0x00
.L_0:


//--------------------- .nv.shared._Z14tile_histogramP8ParticlePiiffffiii --------------------------
	.section	.nv.shared._Z14tile_histogramP8ParticlePiiffffiii,"aw",@nobits
	.sectionflags	@""
	.align	4
.nv.shared._Z14tile_histogramP8ParticlePiiffffiii:
	.zero		11024


//--------------------- .nv.shared.reserved.0     --------------------------
	.section	.nv.shared.reserved.0,"aw",@nobits
	.weak		__nv_reservedSMEM_offset_0_alias
	.size		__nv_reservedSMEM_offset_0_alias, 0, 64
	.other		__nv_reservedSMEM_offset_0_alias,@"STO_CUDA_RESERVED_SHARED STV_DEFAULT"
__nv_reservedSMEM_offset_0_alias:
	.zero		0
	.zero		64


//--------------------- .nv.shared._Z18tile_render_kernelPfS_S_S_iffffiiiiS_ii --------------------------
	.section	.nv.shared._Z18tile_render_kernelPfS_S_S_iffffiiiiS_ii,"aw",@nobits
	.sectionflags	@""
	.align	4
.nv.shared._Z18tile_render_kernelPfS_S_S_iffffiiiiS_ii:
	.zero		44868


//--------------------- .nv.constant0._Z14tile_histogramP8ParticlePiiffffiii --------------------------
	.section	.nv.constant0._Z14tile_histogramP8ParticlePiiffffiii,"a",@progbits
	.sectionflags	@""
	.align	4
.nv.constant0._Z14tile_histogramP8ParticlePiiffffiii:
	.zero		944


//--------------------- .nv.constant0._Z18tile_render_kernelPfS_S_S_iffffiiiiS_ii --------------------------
	.section	.nv.constant0._Z18tile_render_kernelPfS_S_S_iffffiiiiS_ii,"a",@progbits
	.sectionflags	@""
	.align	4
.nv.constant0._Z18tile_render_kernelPfS_S_S_iffffiiiiS_ii:
	.zero		984


//--------------------- SYMBOLS --------------------------

	.type		.nv.reservedSmem.offset0,@object
	.size		.nv.reservedSmem.offset0,0x4
	.type		.nv.reservedSmem.cap,@object
	.size		.nv.reservedSmem.cap,0x4
	.type		vprintf,@function
